//
// Generated by NVIDIA NVVM Compiler
//
// Compiler Build ID: CL-36424714
// Cuda compilation tools, release 13.0, V13.0.88
// Based on NVVM 20.0.0
//

.version 9.0
.target sm_100
.address_size 64

.func  (.param .align 16 .b8 func_retval0[16]) __internal_trig_reduction_slowpathd
(
	.param .b64 __internal_trig_reduction_slowpathd_param_0
)
;
.func  (.param .b64 func_retval0) __internal_accurate_pow
(
	.param .b64 __internal_accurate_pow_param_0,
	.param .b64 __internal_accurate_pow_param_1
)
;
.global .align 8 .b8 __cudart_i2opi_d[144] = {8, 93, 141, 31, 177, 95, 251, 107, 234, 146, 82, 138, 247, 57, 7, 61, 123, 241, 229, 235, 199, 186, 39, 117, 45, 234, 95, 158, 102, 63, 70, 79, 183, 9, 203, 39, 207, 126, 54, 109, 31, 109, 10, 90, 139, 17, 47, 239, 15, 152, 5, 222, 255, 151, 248, 31, 59, 40, 249, 189, 139, 95, 132, 156, 244, 57, 83, 131, 57, 214, 145, 57, 65, 126, 95, 180, 38, 112, 156, 233, 132, 68, 187, 46, 245, 53, 130, 232, 62, 167, 41, 177, 28, 235, 29, 254, 28, 146, 209, 9, 234, 46, 73, 6, 224, 210, 77, 66, 58, 110, 36, 183, 97, 197, 187, 222, 171, 99, 81, 254, 65, 144, 67, 60, 153, 149, 98, 219, 192, 221, 52, 245, 209, 87, 39, 252, 41, 21, 68, 78, 110, 131, 249, 162};

.func  (.param .align 16 .b8 func_retval0[24]) _Z8rayTraceRK7Vector3S1_ddPK11SceneObjectmRK12Illuminationi(
	.param .b64 _Z8rayTraceRK7Vector3S1_ddPK11SceneObjectmRK12Illuminationi_param_0,
	.param .b64 _Z8rayTraceRK7Vector3S1_ddPK11SceneObjectmRK12Illuminationi_param_1,
	.param .b64 _Z8rayTraceRK7Vector3S1_ddPK11SceneObjectmRK12Illuminationi_param_2,
	.param .b64 _Z8rayTraceRK7Vector3S1_ddPK11SceneObjectmRK12Illuminationi_param_3,
	.param .b64 _Z8rayTraceRK7Vector3S1_ddPK11SceneObjectmRK12Illuminationi_param_4,
	.param .b32 _Z8rayTraceRK7Vector3S1_ddPK11SceneObjectmRK12Illuminationi_param_5
)
{
	.local .align 8 .b8 	__local_depot0[72];
	.reg .b64 	%SP;
	.reg .b64 	%SPL;
	.reg .pred 	%p<143>;
	.reg .b16 	%rs<15>;
	.reg .b32 	%r<83>;
	.reg .b64 	%rd<59>;
	.reg .b64 	%fd<598>;

	mov.u64 	%SPL, __local_depot0;
	cvta.local.u64 	%SP, %SPL;
	ld.param.u64 	%rd25, [_Z8rayTraceRK7Vector3S1_ddPK11SceneObjectmRK12Illuminationi_param_0];
	ld.param.u64 	%rd21, [_Z8rayTraceRK7Vector3S1_ddPK11SceneObjectmRK12Illuminationi_param_1];
	ld.param.u64 	%rd22, [_Z8rayTraceRK7Vector3S1_ddPK11SceneObjectmRK12Illuminationi_param_2];
	ld.param.u64 	%rd24, [_Z8rayTraceRK7Vector3S1_ddPK11SceneObjectmRK12Illuminationi_param_4];
	ld.param.u32 	%r15, [_Z8rayTraceRK7Vector3S1_ddPK11SceneObjectmRK12Illuminationi_param_5];
	cvta.to.local.u64 	%rd1, %rd24;
	cvta.to.local.u64 	%rd2, %rd25;
	cvta.to.global.u64 	%rd3, %rd22;
	cvta.to.local.u64 	%rd4, %rd21;
	setp.lt.s32 	%p9, %r15, 1;
	mov.f64 	%fd595, 0d0000000000000000;
	mov.f64 	%fd596, %fd595;
	mov.f64 	%fd597, %fd595;
	@%p9 bra 	$L__BB0_86;
	ld.param.u64 	%rd44, [_Z8rayTraceRK7Vector3S1_ddPK11SceneObjectmRK12Illuminationi_param_3];
	setp.eq.s64 	%p11, %rd44, 0;
	mov.f64 	%fd547, 0d4415AF1D78B58C40;
	mov.b64 	%rd52, 0;
	mov.pred 	%p138, -1;
	@%p11 bra 	$L__BB0_9;
	ld.local.f64 	%fd1, [%rd4+8];
	ld.local.f64 	%fd2, [%rd4+16];
	ld.local.f64 	%fd3, [%rd4];
	mov.b16 	%rs12, 0;
	mov.f64 	%fd547, 0d4415AF1D78B58C40;
	mov.b64 	%rd50, 0;
	mov.u64 	%rd52, %rd50;
$L__BB0_3:
	mad.lo.s64 	%rd28, %rd50, 160, %rd3;
	ld.global.f64 	%fd211, [%rd28+24];
	ld.global.f64 	%fd5, [%rd28];
	sub.f64 	%fd6, %fd211, %fd5;
	ld.global.f64 	%fd212, [%rd28+32];
	ld.global.f64 	%fd7, [%rd28+8];
	sub.f64 	%fd8, %fd212, %fd7;
	ld.global.f64 	%fd213, [%rd28+40];
	ld.global.f64 	%fd9, [%rd28+16];
	sub.f64 	%fd10, %fd213, %fd9;
	ld.global.f64 	%fd214, [%rd28+48];
	sub.f64 	%fd11, %fd214, %fd5;
	ld.global.f64 	%fd215, [%rd28+56];
	sub.f64 	%fd12, %fd215, %fd7;
	ld.global.f64 	%fd216, [%rd28+64];
	sub.f64 	%fd13, %fd216, %fd9;
	mul.f64 	%fd217, %fd1, %fd13;
	mul.f64 	%fd218, %fd12, %fd2;
	sub.f64 	%fd14, %fd217, %fd218;
	mul.f64 	%fd219, %fd11, %fd2;
	mul.f64 	%fd220, %fd13, %fd3;
	sub.f64 	%fd15, %fd219, %fd220;
	mul.f64 	%fd221, %fd12, %fd3;
	mul.f64 	%fd222, %fd11, %fd1;
	sub.f64 	%fd16, %fd221, %fd222;
	mul.f64 	%fd223, %fd8, %fd15;
	fma.rn.f64 	%fd224, %fd6, %fd14, %fd223;
	fma.rn.f64 	%fd17, %fd10, %fd16, %fd224;
	abs.f64 	%fd225, %fd17;
	setp.lt.f64 	%p12, %fd225, 0d3D06849B86A12B9B;
	@%p12 bra 	$L__BB0_7;
	ld.local.f64 	%fd226, [%rd2];
	sub.f64 	%fd18, %fd226, %fd5;
	ld.local.f64 	%fd227, [%rd2+8];
	sub.f64 	%fd19, %fd227, %fd7;
	ld.local.f64 	%fd228, [%rd2+16];
	sub.f64 	%fd20, %fd228, %fd9;
	mul.f64 	%fd229, %fd15, %fd19;
	fma.rn.f64 	%fd230, %fd14, %fd18, %fd229;
	fma.rn.f64 	%fd231, %fd16, %fd20, %fd230;
	div.rn.f64 	%fd21, %fd231, %fd17;
	setp.lt.f64 	%p13, %fd21, 0d0000000000000000;
	setp.gt.f64 	%p14, %fd21, 0d3FF0000000000000;
	or.pred  	%p15, %p13, %p14;
	@%p15 bra 	$L__BB0_7;
	mul.f64 	%fd232, %fd10, %fd19;
	mul.f64 	%fd233, %fd8, %fd20;
	sub.f64 	%fd22, %fd232, %fd233;
	mul.f64 	%fd234, %fd6, %fd20;
	mul.f64 	%fd235, %fd10, %fd18;
	sub.f64 	%fd23, %fd234, %fd235;
	mul.f64 	%fd236, %fd8, %fd18;
	mul.f64 	%fd237, %fd6, %fd19;
	sub.f64 	%fd24, %fd236, %fd237;
	mul.f64 	%fd238, %fd23, %fd1;
	fma.rn.f64 	%fd239, %fd22, %fd3, %fd238;
	fma.rn.f64 	%fd240, %fd24, %fd2, %fd239;
	div.rn.f64 	%fd241, %fd240, %fd17;
	setp.lt.f64 	%p16, %fd241, 0d0000000000000000;
	add.f64 	%fd242, %fd21, %fd241;
	setp.gt.f64 	%p17, %fd242, 0d3FF0000000000000;
	or.pred  	%p18, %p16, %p17;
	@%p18 bra 	$L__BB0_7;
	mul.f64 	%fd243, %fd12, %fd23;
	fma.rn.f64 	%fd244, %fd11, %fd22, %fd243;
	fma.rn.f64 	%fd245, %fd13, %fd24, %fd244;
	div.rn.f64 	%fd246, %fd245, %fd17;
	setp.gt.f64 	%p19, %fd246, 0d3EE4F8B588E368F1;
	setp.lt.f64 	%p20, %fd246, %fd547;
	setp.lt.f64 	%p21, %fd246, 0d4415AF1D78B58C40;
	and.pred  	%p22, %p20, %p21;
	and.pred  	%p23, %p22, %p19;
	selp.b16 	%rs12, 1, %rs12, %p23;
	selp.b64 	%rd52, %rd50, %rd52, %p23;
	selp.f64 	%fd547, %fd246, %fd547, %p23;
$L__BB0_7:
	ld.param.u64 	%rd45, [_Z8rayTraceRK7Vector3S1_ddPK11SceneObjectmRK12Illuminationi_param_3];
	add.s64 	%rd50, %rd50, 1;
	setp.ne.s64 	%p24, %rd50, %rd45;
	@%p24 bra 	$L__BB0_3;
	and.b16  	%rs8, %rs12, 255;
	setp.eq.s16 	%p138, %rs8, 0;
$L__BB0_9:
	mov.f64 	%fd596, %fd595;
	mov.f64 	%fd597, %fd595;
	@%p138 bra 	$L__BB0_86;
	ld.local.f64 	%fd549, [%rd4];
	ld.local.f64 	%fd550, [%rd4+8];
	ld.local.f64 	%fd551, [%rd4+16];
	ld.local.f64 	%fd249, [%rd2];
	fma.rn.f64 	%fd31, %fd547, %fd549, %fd249;
	ld.local.f64 	%fd250, [%rd2+8];
	fma.rn.f64 	%fd32, %fd547, %fd550, %fd250;
	ld.local.f64 	%fd251, [%rd2+16];
	fma.rn.f64 	%fd33, %fd547, %fd551, %fd251;
	mul.f64 	%fd252, %fd550, %fd550;
	fma.rn.f64 	%fd253, %fd549, %fd549, %fd252;
	fma.rn.f64 	%fd254, %fd551, %fd551, %fd253;
	sqrt.rn.f64 	%fd34, %fd254;
	setp.lt.f64 	%p25, %fd34, 0d3D719799812DEA11;
	@%p25 bra 	$L__BB0_12;
	div.rn.f64 	%fd549, %fd549, %fd34;
	div.rn.f64 	%fd550, %fd550, %fd34;
	div.rn.f64 	%fd551, %fd551, %fd34;
$L__BB0_12:
	ld.local.f64 	%fd255, [%rd1];
	sub.f64 	%fd552, %fd255, %fd31;
	ld.local.f64 	%fd256, [%rd1+8];
	sub.f64 	%fd553, %fd256, %fd32;
	ld.local.f64 	%fd257, [%rd1+16];
	sub.f64 	%fd554, %fd257, %fd33;
	mul.f64 	%fd258, %fd553, %fd553;
	fma.rn.f64 	%fd259, %fd552, %fd552, %fd258;
	fma.rn.f64 	%fd260, %fd554, %fd554, %fd259;
	sqrt.rn.f64 	%fd44, %fd260;
	setp.lt.f64 	%p26, %fd44, 0d3D719799812DEA11;
	@%p26 bra 	$L__BB0_14;
	div.rn.f64 	%fd552, %fd552, %fd44;
	div.rn.f64 	%fd553, %fd553, %fd44;
	div.rn.f64 	%fd554, %fd554, %fd44;
$L__BB0_14:
	mad.lo.s64 	%rd11, %rd52, 160, %rd3;
	setp.lt.f64 	%p27, %fd44, 0d3D719799812DEA11;
	add.f64 	%fd262, %fd44, 0dBEE4F8B588E368F1;
	selp.f64 	%fd559, 0dBEE4F8B565B435EF, %fd262, %p27;
	mov.f64 	%fd563, 0d3FF0000000000000;
	mov.f64 	%fd555, %fd31;
	mov.f64 	%fd556, %fd32;
	mov.f64 	%fd557, %fd33;
$L__BB0_15:
	fma.rn.f64 	%fd57, %fd554, 0d3EE4F8B588E368F1, %fd557;
	fma.rn.f64 	%fd58, %fd553, 0d3EE4F8B588E368F1, %fd556;
	fma.rn.f64 	%fd59, %fd552, 0d3EE4F8B588E368F1, %fd555;
	setp.lt.f64 	%p28, %fd563, 0d3EB0C6F7A0B5ED8D;
	@%p28 bra 	$L__BB0_28;
	ld.param.u64 	%rd46, [_Z8rayTraceRK7Vector3S1_ddPK11SceneObjectmRK12Illuminationi_param_3];
	setp.eq.s64 	%p30, %rd46, 0;
	mov.b64 	%rd57, 0;
	mov.pred 	%p139, -1;
	mov.f64 	%fd561, %fd559;
	@%p30 bra 	$L__BB0_24;
	cvta.to.global.u64 	%rd31, %rd22;
	add.s64 	%rd54, %rd31, 32;
	mov.b16 	%rs14, 0;
	mov.b64 	%rd55, 0;
	mov.f64 	%fd561, %fd559;
	mov.u64 	%rd57, %rd55;
$L__BB0_18:
	ld.global.f64 	%fd263, [%rd54+-8];
	ld.global.f64 	%fd61, [%rd54+-32];
	sub.f64 	%fd62, %fd263, %fd61;
	ld.global.f64 	%fd264, [%rd54];
	ld.global.f64 	%fd63, [%rd54+-24];
	sub.f64 	%fd64, %fd264, %fd63;
	ld.global.f64 	%fd265, [%rd54+8];
	ld.global.f64 	%fd65, [%rd54+-16];
	sub.f64 	%fd66, %fd265, %fd65;
	ld.global.f64 	%fd266, [%rd54+16];
	sub.f64 	%fd67, %fd266, %fd61;
	ld.global.f64 	%fd267, [%rd54+24];
	sub.f64 	%fd68, %fd267, %fd63;
	ld.global.f64 	%fd268, [%rd54+32];
	sub.f64 	%fd69, %fd268, %fd65;
	mul.f64 	%fd269, %fd553, %fd69;
	mul.f64 	%fd270, %fd554, %fd68;
	sub.f64 	%fd70, %fd269, %fd270;
	mul.f64 	%fd271, %fd554, %fd67;
	mul.f64 	%fd272, %fd552, %fd69;
	sub.f64 	%fd71, %fd271, %fd272;
	mul.f64 	%fd273, %fd552, %fd68;
	mul.f64 	%fd274, %fd553, %fd67;
	sub.f64 	%fd72, %fd273, %fd274;
	mul.f64 	%fd275, %fd64, %fd71;
	fma.rn.f64 	%fd276, %fd62, %fd70, %fd275;
	fma.rn.f64 	%fd73, %fd66, %fd72, %fd276;
	abs.f64 	%fd277, %fd73;
	setp.lt.f64 	%p31, %fd277, 0d3D06849B86A12B9B;
	@%p31 bra 	$L__BB0_22;
	sub.f64 	%fd74, %fd59, %fd61;
	sub.f64 	%fd75, %fd58, %fd63;
	sub.f64 	%fd76, %fd57, %fd65;
	mul.f64 	%fd278, %fd71, %fd75;
	fma.rn.f64 	%fd279, %fd70, %fd74, %fd278;
	fma.rn.f64 	%fd280, %fd72, %fd76, %fd279;
	div.rn.f64 	%fd77, %fd280, %fd73;
	setp.lt.f64 	%p32, %fd77, 0d0000000000000000;
	setp.gt.f64 	%p33, %fd77, 0d3FF0000000000000;
	or.pred  	%p34, %p32, %p33;
	@%p34 bra 	$L__BB0_22;
	mul.f64 	%fd281, %fd66, %fd75;
	mul.f64 	%fd282, %fd64, %fd76;
	sub.f64 	%fd78, %fd281, %fd282;
	mul.f64 	%fd283, %fd62, %fd76;
	mul.f64 	%fd284, %fd66, %fd74;
	sub.f64 	%fd79, %fd283, %fd284;
	mul.f64 	%fd285, %fd64, %fd74;
	mul.f64 	%fd286, %fd62, %fd75;
	sub.f64 	%fd80, %fd285, %fd286;
	mul.f64 	%fd287, %fd553, %fd79;
	fma.rn.f64 	%fd288, %fd552, %fd78, %fd287;
	fma.rn.f64 	%fd289, %fd554, %fd80, %fd288;
	div.rn.f64 	%fd290, %fd289, %fd73;
	setp.lt.f64 	%p35, %fd290, 0d0000000000000000;
	add.f64 	%fd291, %fd77, %fd290;
	setp.gt.f64 	%p36, %fd291, 0d3FF0000000000000;
	or.pred  	%p37, %p35, %p36;
	@%p37 bra 	$L__BB0_22;
	mul.f64 	%fd292, %fd68, %fd79;
	fma.rn.f64 	%fd293, %fd67, %fd78, %fd292;
	fma.rn.f64 	%fd294, %fd69, %fd80, %fd293;
	div.rn.f64 	%fd295, %fd294, %fd73;
	setp.gt.f64 	%p38, %fd295, 0d0000000000000000;
	setp.lt.f64 	%p39, %fd295, %fd561;
	setp.lt.f64 	%p40, %fd295, %fd559;
	and.pred  	%p41, %p39, %p40;
	and.pred  	%p42, %p41, %p38;
	selp.b16 	%rs14, 1, %rs14, %p42;
	selp.b64 	%rd57, %rd55, %rd57, %p42;
	selp.f64 	%fd561, %fd295, %fd561, %p42;
$L__BB0_22:
	ld.param.u64 	%rd47, [_Z8rayTraceRK7Vector3S1_ddPK11SceneObjectmRK12Illuminationi_param_3];
	add.s64 	%rd55, %rd55, 1;
	sub.s64 	%rd32, %rd55, %rd47;
	add.s64 	%rd54, %rd54, 160;
	setp.ne.s64 	%p43, %rd32, 0;
	@%p43 bra 	$L__BB0_18;
	and.b16  	%rs10, %rs14, 255;
	setp.eq.s16 	%p139, %rs10, 0;
$L__BB0_24:
	setp.lt.f64 	%p44, %fd561, 0d3EE4F8B588E368F1;
	or.pred  	%p45, %p139, %p44;
	@%p45 bra 	$L__BB0_27;
	cvta.to.global.u64 	%rd33, %rd22;
	mad.lo.s64 	%rd34, %rd57, 160, %rd33;
	ld.global.f64 	%fd297, [%rd34+96];
	mov.f64 	%fd298, 0d3FF0000000000000;
	sub.f64 	%fd299, %fd298, %fd297;
	setp.lt.f64 	%p46, %fd299, 0d0000000000000000;
	selp.f64 	%fd300, 0d0000000000000000, %fd299, %p46;
	mul.f64 	%fd563, %fd563, %fd300;
	setp.lt.f64 	%p47, %fd563, 0d3EB0C6F7A0B5ED8D;
	@%p47 bra 	$L__BB0_28;
	fma.rn.f64 	%fd555, %fd552, %fd561, %fd59;
	fma.rn.f64 	%fd556, %fd553, %fd561, %fd58;
	fma.rn.f64 	%fd557, %fd554, %fd561, %fd57;
	sub.f64 	%fd559, %fd559, %fd561;
	setp.geu.f64 	%p48, %fd559, 0d3EE4F8B588E368F1;
	@%p48 bra 	$L__BB0_15;
$L__BB0_27:
	setp.geu.f64 	%p49, %fd563, 0d3EB0C6F7A0B5ED8D;
	@%p49 bra 	$L__BB0_29;
$L__BB0_28:
	ld.global.f64 	%fd470, [%rd11+72];
	cvta.to.local.u64 	%rd36, %rd24;
	ld.local.f64 	%fd471, [%rd36+24];
	mul.f64 	%fd472, %fd470, %fd471;
	mul.f64 	%fd569, %fd472, 0d3FD0000000000000;
	ld.global.f64 	%fd473, [%rd11+80];
	ld.local.f64 	%fd474, [%rd36+32];
	mul.f64 	%fd475, %fd473, %fd474;
	mul.f64 	%fd570, %fd475, 0d3FD0000000000000;
	ld.global.f64 	%fd476, [%rd11+88];
	ld.local.f64 	%fd477, [%rd36+40];
	mul.f64 	%fd478, %fd476, %fd477;
	mul.f64 	%fd571, %fd478, 0d3FD0000000000000;
	ld.global.f64 	%fd586, [%rd11+24];
	ld.global.f64 	%fd585, [%rd11];
	ld.global.f64 	%fd584, [%rd11+32];
	ld.global.f64 	%fd580, [%rd11+8];
	ld.global.f64 	%fd583, [%rd11+40];
	ld.global.f64 	%fd578, [%rd11+16];
	ld.global.f64 	%fd582, [%rd11+48];
	ld.global.f64 	%fd581, [%rd11+56];
	ld.global.f64 	%fd579, [%rd11+64];
	bra.uni 	$L__BB0_74;
$L__BB0_29:
	ld.global.f64 	%fd586, [%rd11+24];
	ld.global.f64 	%fd585, [%rd11];
	sub.f64 	%fd104, %fd586, %fd585;
	ld.global.f64 	%fd584, [%rd11+32];
	ld.global.f64 	%fd580, [%rd11+8];
	sub.f64 	%fd107, %fd584, %fd580;
	ld.global.f64 	%fd583, [%rd11+40];
	ld.global.f64 	%fd578, [%rd11+16];
	sub.f64 	%fd110, %fd583, %fd578;
	ld.global.f64 	%fd582, [%rd11+48];
	sub.f64 	%fd112, %fd582, %fd585;
	ld.global.f64 	%fd581, [%rd11+56];
	sub.f64 	%fd114, %fd581, %fd580;
	ld.global.f64 	%fd579, [%rd11+64];
	sub.f64 	%fd116, %fd579, %fd578;
	mul.f64 	%fd301, %fd107, %fd116;
	mul.f64 	%fd302, %fd110, %fd114;
	sub.f64 	%fd564, %fd301, %fd302;
	mul.f64 	%fd303, %fd110, %fd112;
	mul.f64 	%fd304, %fd104, %fd116;
	sub.f64 	%fd565, %fd303, %fd304;
	mul.f64 	%fd305, %fd104, %fd114;
	mul.f64 	%fd306, %fd107, %fd112;
	sub.f64 	%fd566, %fd305, %fd306;
	mul.f64 	%fd307, %fd565, %fd565;
	fma.rn.f64 	%fd308, %fd564, %fd564, %fd307;
	fma.rn.f64 	%fd309, %fd566, %fd566, %fd308;
	sqrt.rn.f64 	%fd120, %fd309;
	setp.lt.f64 	%p50, %fd120, 0d3D719799812DEA11;
	@%p50 bra 	$L__BB0_31;
	div.rn.f64 	%fd564, %fd564, %fd120;
	div.rn.f64 	%fd565, %fd565, %fd120;
	div.rn.f64 	%fd566, %fd566, %fd120;
$L__BB0_31:
	mul.f64 	%fd310, %fd553, %fd565;
	fma.rn.f64 	%fd311, %fd552, %fd564, %fd310;
	fma.rn.f64 	%fd312, %fd554, %fd566, %fd311;
	setp.lt.f64 	%p51, %fd312, 0d0000000000000000;
	selp.f64 	%fd127, 0d0000000000000000, %fd312, %p51;
	add.f64 	%fd313, %fd127, %fd127;
	mul.f64 	%fd314, %fd564, %fd313;
	mul.f64 	%fd315, %fd565, %fd313;
	mul.f64 	%fd316, %fd566, %fd313;
	sub.f64 	%fd317, %fd314, %fd552;
	sub.f64 	%fd318, %fd315, %fd553;
	sub.f64 	%fd319, %fd316, %fd554;
	neg.f64 	%fd320, %fd550;
	mul.f64 	%fd321, %fd318, %fd320;
	mul.f64 	%fd322, %fd549, %fd317;
	sub.f64 	%fd323, %fd321, %fd322;
	mul.f64 	%fd324, %fd551, %fd319;
	sub.f64 	%fd325, %fd323, %fd324;
	setp.lt.f64 	%p52, %fd325, 0d0000000000000000;
	selp.f64 	%fd128, 0d0000000000000000, %fd325, %p52;
	{
	.reg .b32 %temp; 
	mov.b64 	{%temp, %r1}, %fd128;
	}
	mov.f64 	%fd326, 0d4040000000000000;
	{
	.reg .b32 %temp; 
	mov.b64 	{%temp, %r16}, %fd326;
	}
	and.b32  	%r3, %r16, 2146435072;
	setp.eq.s32 	%p53, %r3, 1070596096;
	abs.f64 	%fd129, %fd128;
	{ // callseq 0, 0
	.param .b64 param0;
	st.param.f64 	[param0], %fd129;
	.param .b64 param1;
	st.param.f64 	[param1], 0d4040000000000000;
	.param .b64 retval0;
	call.uni (retval0), 
	__internal_accurate_pow, 
	(
	param0, 
	param1
	);
	ld.param.f64 	%fd327, [retval0];
	} // callseq 0
	setp.lt.s32 	%p54, %r1, 0;
	neg.f64 	%fd329, %fd327;
	selp.f64 	%fd330, %fd329, %fd327, %p53;
	selp.f64 	%fd568, %fd330, %fd327, %p54;
	setp.neu.f64 	%p55, %fd128, 0d0000000000000000;
	@%p55 bra 	$L__BB0_33;
	selp.b32 	%r17, %r1, 0, %p53;
	setp.lt.s32 	%p57, %r16, 0;
	or.b32  	%r18, %r17, 2146435072;
	selp.b32 	%r19, %r18, %r17, %p57;
	mov.b32 	%r20, 0;
	mov.b64 	%fd568, {%r20, %r19};
$L__BB0_33:
	add.f64 	%fd331, %fd128, 0d4040000000000000;
	{
	.reg .b32 %temp; 
	mov.b64 	{%temp, %r21}, %fd331;
	}
	and.b32  	%r22, %r21, 2146435072;
	setp.ne.s32 	%p58, %r22, 2146435072;
	@%p58 bra 	$L__BB0_38;
	setp.num.f64 	%p59, %fd128, %fd128;
	@%p59 bra 	$L__BB0_36;
	mov.f64 	%fd332, 0d4040000000000000;
	add.rn.f64 	%fd568, %fd128, %fd332;
	bra.uni 	$L__BB0_38;
$L__BB0_36:
	setp.neu.f64 	%p60, %fd129, 0d7FF0000000000000;
	@%p60 bra 	$L__BB0_38;
	setp.lt.s32 	%p63, %r16, 0;
	selp.b32 	%r24, 0, 2146435072, %p63;
	and.b32  	%r25, %r16, 2147483647;
	setp.ne.s32 	%p64, %r25, 1071644672;
	or.b32  	%r26, %r24, -2147483648;
	selp.b32 	%r27, %r26, %r24, %p64;
	selp.b32 	%r28, %r27, %r24, %p53;
	selp.b32 	%r29, %r28, %r24, %p54;
	mov.b32 	%r30, 0;
	mov.b64 	%fd568, {%r30, %r29};
$L__BB0_38:
	setp.eq.f64 	%p66, %fd128, 0d3FF0000000000000;
	mul.f64 	%fd333, %fd568, 0d3FE0000000000000;
	selp.f64 	%fd334, 0d3FE0000000000000, %fd333, %p66;
	add.f64 	%fd335, %fd127, %fd334;
	fma.rn.f64 	%fd336, %fd563, %fd335, 0d3FD0000000000000;
	ld.global.f64 	%fd136, [%rd11+72];
	cvta.to.local.u64 	%rd35, %rd24;
	ld.local.f64 	%fd337, [%rd35+24];
	mul.f64 	%fd338, %fd136, %fd337;
	mul.f64 	%fd569, %fd338, %fd336;
	ld.global.f64 	%fd138, [%rd11+80];
	ld.local.f64 	%fd339, [%rd35+32];
	mul.f64 	%fd340, %fd138, %fd339;
	mul.f64 	%fd570, %fd340, %fd336;
	ld.global.f64 	%fd140, [%rd11+88];
	ld.local.f64 	%fd341, [%rd35+40];
	mul.f64 	%fd342, %fd140, %fd341;
	mul.f64 	%fd571, %fd336, %fd342;
	abs.f64 	%fd343, %fd136;
	setp.geu.f64 	%p67, %fd343, 0d3F847AE147AE147B;
	abs.f64 	%fd344, %fd138;
	setp.geu.f64 	%p68, %fd344, 0d3F847AE147AE147B;
	mov.pred 	%p140, 0;
	or.pred  	%p69, %p67, %p68;
	@%p69 bra 	$L__BB0_40;
	add.f64 	%fd346, %fd140, 0dBFF0000000000000;
	abs.f64 	%fd347, %fd346;
	setp.lt.f64 	%p140, %fd347, 0d3F847AE147AE147B;
$L__BB0_40:
	add.f64 	%fd348, %fd136, 0dBFD3333333333333;
	abs.f64 	%fd349, %fd348;
	setp.lt.f64 	%p70, %fd349, 0d3F847AE147AE147B;
	add.f64 	%fd350, %fd138, 0dBFD3333333333333;
	abs.f64 	%fd351, %fd350;
	setp.lt.f64 	%p71, %fd351, 0d3F847AE147AE147B;
	and.pred  	%p72, %p70, %p71;
	add.f64 	%fd353, %fd140, 0dBFD3333333333333;
	abs.f64 	%fd354, %fd353;
	setp.lt.f64 	%p73, %fd354, 0d3F847AE147AE147B;
	and.pred  	%p74, %p72, %p73;
	@%p74 bra 	$L__BB0_53;
	sub.f64 	%fd356, %fd31, %fd585;
	sub.f64 	%fd357, %fd32, %fd580;
	sub.f64 	%fd358, %fd33, %fd578;
	mul.f64 	%fd359, %fd107, %fd107;
	fma.rn.f64 	%fd360, %fd104, %fd104, %fd359;
	fma.rn.f64 	%fd361, %fd110, %fd110, %fd360;
	mul.f64 	%fd362, %fd107, %fd114;
	fma.rn.f64 	%fd363, %fd104, %fd112, %fd362;
	fma.rn.f64 	%fd364, %fd110, %fd116, %fd363;
	mul.f64 	%fd365, %fd114, %fd114;
	fma.rn.f64 	%fd366, %fd112, %fd112, %fd365;
	fma.rn.f64 	%fd367, %fd116, %fd116, %fd366;
	mul.f64 	%fd368, %fd107, %fd357;
	fma.rn.f64 	%fd369, %fd104, %fd356, %fd368;
	fma.rn.f64 	%fd370, %fd110, %fd358, %fd369;
	mul.f64 	%fd371, %fd114, %fd357;
	fma.rn.f64 	%fd372, %fd112, %fd356, %fd371;
	fma.rn.f64 	%fd373, %fd358, %fd116, %fd372;
	mul.f64 	%fd374, %fd361, %fd367;
	mul.f64 	%fd375, %fd364, %fd364;
	sub.f64 	%fd376, %fd374, %fd375;
	mul.f64 	%fd377, %fd367, %fd370;
	mul.f64 	%fd378, %fd364, %fd373;
	sub.f64 	%fd379, %fd377, %fd378;
	div.rn.f64 	%fd142, %fd379, %fd376;
	mov.f64 	%fd380, 0d3FF0000000000000;
	sub.f64 	%fd381, %fd380, %fd142;
	mul.f64 	%fd382, %fd361, %fd373;
	mul.f64 	%fd383, %fd364, %fd370;
	sub.f64 	%fd384, %fd382, %fd383;
	div.rn.f64 	%fd143, %fd384, %fd376;
	sub.f64 	%fd385, %fd381, %fd143;
	abs.f64 	%fd386, %fd385;
	setp.geu.f64 	%p75, %fd386, 0d3FA999999999999A;
	@%p75 bra 	$L__BB0_45;
	not.pred 	%p88, %p140;
	@%p88 bra 	$L__BB0_44;
	sub.f64 	%fd397, %fd582, %fd586;
	sub.f64 	%fd398, %fd581, %fd584;
	sub.f64 	%fd399, %fd579, %fd583;
	abs.f64 	%fd400, %fd397;
	setp.gt.f64 	%p89, %fd400, 0d3EB0C6F7A0B5ED8D;
	selp.u32 	%r41, 1, 0, %p89;
	abs.f64 	%fd401, %fd398;
	setp.gt.f64 	%p90, %fd401, 0d3EB0C6F7A0B5ED8D;
	selp.b32 	%r42, 2, 1, %p89;
	selp.b32 	%r43, %r42, %r41, %p90;
	abs.f64 	%fd402, %fd399;
	setp.gt.f64 	%p91, %fd402, 0d3EB0C6F7A0B5ED8D;
	selp.u32 	%r44, 1, 0, %p91;
	add.s32 	%r45, %r43, %r44;
	setp.ne.s32 	%p92, %r45, 1;
	@%p92 bra 	$L__BB0_53;
$L__BB0_44:
	mov.f64 	%fd569, 0d0000000000000000;
	mov.f64 	%fd570, %fd569;
	mov.f64 	%fd571, %fd569;
	bra.uni 	$L__BB0_53;
$L__BB0_45:
	abs.f64 	%fd387, %fd142;
	setp.geu.f64 	%p76, %fd387, 0d3FA999999999999A;
	@%p76 bra 	$L__BB0_49;
	not.pred 	%p83, %p140;
	@%p83 bra 	$L__BB0_48;
	abs.f64 	%fd393, %fd112;
	setp.gt.f64 	%p84, %fd393, 0d3EB0C6F7A0B5ED8D;
	selp.u32 	%r36, 1, 0, %p84;
	abs.f64 	%fd394, %fd114;
	setp.gt.f64 	%p85, %fd394, 0d3EB0C6F7A0B5ED8D;
	selp.b32 	%r37, 2, 1, %p84;
	selp.b32 	%r38, %r37, %r36, %p85;
	abs.f64 	%fd395, %fd116;
	setp.gt.f64 	%p86, %fd395, 0d3EB0C6F7A0B5ED8D;
	selp.u32 	%r39, 1, 0, %p86;
	add.s32 	%r40, %r38, %r39;
	setp.ne.s32 	%p87, %r40, 1;
	@%p87 bra 	$L__BB0_53;
$L__BB0_48:
	mov.f64 	%fd569, 0d0000000000000000;
	mov.f64 	%fd570, %fd569;
	mov.f64 	%fd571, %fd569;
	bra.uni 	$L__BB0_53;
$L__BB0_49:
	abs.f64 	%fd388, %fd143;
	setp.geu.f64 	%p77, %fd388, 0d3FA999999999999A;
	@%p77 bra 	$L__BB0_53;
	not.pred 	%p78, %p140;
	@%p78 bra 	$L__BB0_52;
	abs.f64 	%fd389, %fd104;
	setp.gt.f64 	%p79, %fd389, 0d3EB0C6F7A0B5ED8D;
	selp.u32 	%r31, 1, 0, %p79;
	abs.f64 	%fd390, %fd107;
	setp.gt.f64 	%p80, %fd390, 0d3EB0C6F7A0B5ED8D;
	selp.b32 	%r32, 2, 1, %p79;
	selp.b32 	%r33, %r32, %r31, %p80;
	abs.f64 	%fd391, %fd110;
	setp.gt.f64 	%p81, %fd391, 0d3EB0C6F7A0B5ED8D;
	selp.u32 	%r34, 1, 0, %p81;
	add.s32 	%r35, %r33, %r34;
	setp.ne.s32 	%p82, %r35, 1;
	@%p82 bra 	$L__BB0_53;
$L__BB0_52:
	mov.f64 	%fd569, 0d0000000000000000;
	mov.f64 	%fd570, %fd569;
	mov.f64 	%fd571, %fd569;
$L__BB0_53:
	ld.global.u32 	%r4, [%rd11+104];
	setp.lt.s32 	%p93, %r4, 1;
	@%p93 bra 	$L__BB0_74;
	add.s32 	%r46, %r4, 1;
	cvt.rn.f64.u32 	%fd147, %r46;
	not.pred 	%p94, %p140;
	@%p94 bra 	$L__BB0_56;
	abs.f64 	%fd404, %fd104;
	setp.gt.f64 	%p96, %fd404, 0d3EB0C6F7A0B5ED8D;
	selp.u32 	%r47, 1, 0, %p96;
	abs.f64 	%fd405, %fd107;
	setp.gt.f64 	%p97, %fd405, 0d3EB0C6F7A0B5ED8D;
	selp.b32 	%r48, 2, 1, %p96;
	selp.b32 	%r49, %r48, %r47, %p97;
	abs.f64 	%fd406, %fd110;
	setp.gt.f64 	%p98, %fd406, 0d3EB0C6F7A0B5ED8D;
	selp.u32 	%r50, 1, 0, %p98;
	add.s32 	%r51, %r49, %r50;
	setp.ne.s32 	%p99, %r51, 1;
	mov.pred 	%p141, -1;
	@%p99 bra 	$L__BB0_60;
$L__BB0_56:
	mov.b32 	%r80, 1;
	bra.uni 	$L__BB0_58;
$L__BB0_57:
	add.s32 	%r5, %r80, 1;
	setp.eq.s32 	%p102, %r80, %r4;
	mov.pred 	%p141, -1;
	mov.u32 	%r80, %r5;
	@%p102 bra 	$L__BB0_60;
$L__BB0_58:
	cvt.rn.f64.u32 	%fd407, %r80;
	div.rn.f64 	%fd408, %fd407, %fd147;
	mov.f64 	%fd409, 0d3FF0000000000000;
	sub.f64 	%fd410, %fd409, %fd408;
	mul.f64 	%fd411, %fd585, %fd410;
	mul.f64 	%fd412, %fd580, %fd410;
	mul.f64 	%fd413, %fd578, %fd410;
	fma.rn.f64 	%fd414, %fd586, %fd408, %fd411;
	fma.rn.f64 	%fd415, %fd584, %fd408, %fd412;
	fma.rn.f64 	%fd416, %fd583, %fd408, %fd413;
	sub.f64 	%fd417, %fd31, %fd414;
	sub.f64 	%fd418, %fd32, %fd415;
	sub.f64 	%fd419, %fd33, %fd416;
	mul.f64 	%fd420, %fd418, %fd418;
	fma.rn.f64 	%fd421, %fd417, %fd417, %fd420;
	fma.rn.f64 	%fd422, %fd419, %fd419, %fd421;
	sqrt.rn.f64 	%fd423, %fd422;
	setp.geu.f64 	%p100, %fd423, 0d3FA999999999999A;
	@%p100 bra 	$L__BB0_57;
	add.f64 	%fd569, %fd569, %fd569;
	add.f64 	%fd570, %fd570, %fd570;
	add.f64 	%fd571, %fd571, %fd571;
	mov.pred 	%p141, 0;
$L__BB0_60:
	not.pred 	%p104, %p141;
	@%p104 bra 	$L__BB0_74;
	@%p94 bra 	$L__BB0_63;
	sub.f64 	%fd424, %fd582, %fd586;
	sub.f64 	%fd425, %fd581, %fd584;
	sub.f64 	%fd426, %fd579, %fd583;
	abs.f64 	%fd427, %fd424;
	setp.gt.f64 	%p107, %fd427, 0d3EB0C6F7A0B5ED8D;
	selp.u32 	%r53, 1, 0, %p107;
	abs.f64 	%fd428, %fd425;
	setp.gt.f64 	%p108, %fd428, 0d3EB0C6F7A0B5ED8D;
	selp.b32 	%r54, 2, 1, %p107;
	selp.b32 	%r55, %r54, %r53, %p108;
	abs.f64 	%fd429, %fd426;
	setp.gt.f64 	%p109, %fd429, 0d3EB0C6F7A0B5ED8D;
	selp.u32 	%r56, 1, 0, %p109;
	add.s32 	%r57, %r55, %r56;
	setp.ne.s32 	%p110, %r57, 1;
	mov.pred 	%p142, -1;
	@%p110 bra 	$L__BB0_67;
$L__BB0_63:
	mov.b32 	%r81, 1;
$L__BB0_64:
	cvt.rn.f64.u32 	%fd430, %r81;
	div.rn.f64 	%fd431, %fd430, %fd147;
	mov.f64 	%fd432, 0d3FF0000000000000;
	sub.f64 	%fd433, %fd432, %fd431;
	mul.f64 	%fd434, %fd586, %fd433;
	mul.f64 	%fd435, %fd584, %fd433;
	mul.f64 	%fd436, %fd583, %fd433;
	fma.rn.f64 	%fd437, %fd582, %fd431, %fd434;
	fma.rn.f64 	%fd438, %fd581, %fd431, %fd435;
	fma.rn.f64 	%fd439, %fd579, %fd431, %fd436;
	sub.f64 	%fd440, %fd31, %fd437;
	sub.f64 	%fd441, %fd32, %fd438;
	sub.f64 	%fd442, %fd33, %fd439;
	mul.f64 	%fd443, %fd441, %fd441;
	fma.rn.f64 	%fd444, %fd440, %fd440, %fd443;
	fma.rn.f64 	%fd445, %fd442, %fd442, %fd444;
	sqrt.rn.f64 	%fd446, %fd445;
	setp.lt.f64 	%p111, %fd446, 0d3FA999999999999A;
	@%p111 bra 	$L__BB0_66;
	add.s32 	%r8, %r81, 1;
	setp.eq.s32 	%p113, %r81, %r4;
	mov.pred 	%p142, -1;
	mov.u32 	%r81, %r8;
	@%p113 bra 	$L__BB0_67;
	bra.uni 	$L__BB0_64;
$L__BB0_66:
	add.f64 	%fd569, %fd569, %fd569;
	add.f64 	%fd570, %fd570, %fd570;
	add.f64 	%fd571, %fd571, %fd571;
	mov.pred 	%p142, 0;
$L__BB0_67:
	not.pred 	%p115, %p142;
	@%p115 bra 	$L__BB0_74;
	@%p94 bra 	$L__BB0_70;
	sub.f64 	%fd447, %fd585, %fd582;
	sub.f64 	%fd448, %fd580, %fd581;
	sub.f64 	%fd449, %fd578, %fd579;
	abs.f64 	%fd450, %fd447;
	setp.gt.f64 	%p117, %fd450, 0d3EB0C6F7A0B5ED8D;
	selp.u32 	%r59, 1, 0, %p117;
	abs.f64 	%fd451, %fd448;
	setp.gt.f64 	%p118, %fd451, 0d3EB0C6F7A0B5ED8D;
	selp.b32 	%r60, 2, 1, %p117;
	selp.b32 	%r61, %r60, %r59, %p118;
	abs.f64 	%fd452, %fd449;
	setp.gt.f64 	%p119, %fd452, 0d3EB0C6F7A0B5ED8D;
	selp.u32 	%r62, 1, 0, %p119;
	add.s32 	%r63, %r61, %r62;
	setp.ne.s32 	%p120, %r63, 1;
	@%p120 bra 	$L__BB0_74;
$L__BB0_70:
	mov.b32 	%r82, 1;
$L__BB0_71:
	cvt.rn.f64.u32 	%fd453, %r82;
	div.rn.f64 	%fd454, %fd453, %fd147;
	mov.f64 	%fd455, 0d3FF0000000000000;
	sub.f64 	%fd456, %fd455, %fd454;
	mul.f64 	%fd457, %fd582, %fd456;
	mul.f64 	%fd458, %fd581, %fd456;
	mul.f64 	%fd459, %fd579, %fd456;
	fma.rn.f64 	%fd460, %fd585, %fd454, %fd457;
	fma.rn.f64 	%fd461, %fd580, %fd454, %fd458;
	fma.rn.f64 	%fd462, %fd578, %fd454, %fd459;
	sub.f64 	%fd463, %fd31, %fd460;
	sub.f64 	%fd464, %fd32, %fd461;
	sub.f64 	%fd465, %fd33, %fd462;
	mul.f64 	%fd466, %fd464, %fd464;
	fma.rn.f64 	%fd467, %fd463, %fd463, %fd466;
	fma.rn.f64 	%fd468, %fd465, %fd465, %fd467;
	sqrt.rn.f64 	%fd469, %fd468;
	setp.lt.f64 	%p121, %fd469, 0d3FA999999999999A;
	@%p121 bra 	$L__BB0_73;
	add.s32 	%r10, %r82, 1;
	setp.eq.s32 	%p122, %r82, %r4;
	mov.u32 	%r82, %r10;
	@%p122 bra 	$L__BB0_74;
	bra.uni 	$L__BB0_71;
$L__BB0_73:
	add.f64 	%fd569, %fd569, %fd569;
	add.f64 	%fd570, %fd570, %fd570;
	add.f64 	%fd571, %fd571, %fd571;
$L__BB0_74:
	sub.f64 	%fd479, %fd586, %fd585;
	sub.f64 	%fd480, %fd584, %fd580;
	sub.f64 	%fd481, %fd583, %fd578;
	sub.f64 	%fd482, %fd582, %fd585;
	sub.f64 	%fd483, %fd581, %fd580;
	sub.f64 	%fd484, %fd579, %fd578;
	mul.f64 	%fd485, %fd480, %fd484;
	mul.f64 	%fd486, %fd481, %fd483;
	sub.f64 	%fd590, %fd485, %fd486;
	mul.f64 	%fd487, %fd481, %fd482;
	mul.f64 	%fd488, %fd479, %fd484;
	sub.f64 	%fd591, %fd487, %fd488;
	mul.f64 	%fd489, %fd479, %fd483;
	mul.f64 	%fd490, %fd480, %fd482;
	sub.f64 	%fd592, %fd489, %fd490;
	mul.f64 	%fd491, %fd591, %fd591;
	fma.rn.f64 	%fd492, %fd590, %fd590, %fd491;
	fma.rn.f64 	%fd493, %fd592, %fd592, %fd492;
	sqrt.rn.f64 	%fd178, %fd493;
	setp.lt.f64 	%p123, %fd178, 0d3D719799812DEA11;
	@%p123 bra 	$L__BB0_76;
	div.rn.f64 	%fd590, %fd590, %fd178;
	div.rn.f64 	%fd591, %fd591, %fd178;
	div.rn.f64 	%fd592, %fd592, %fd178;
$L__BB0_76:
	mul.f64 	%fd494, %fd550, %fd591;
	fma.rn.f64 	%fd495, %fd549, %fd590, %fd494;
	fma.rn.f64 	%fd185, %fd551, %fd592, %fd495;
	abs.f64 	%fd496, %fd185;
	mov.f64 	%fd497, 0d3FF0000000000000;
	sub.f64 	%fd186, %fd497, %fd496;
	{
	.reg .b32 %temp; 
	mov.b64 	{%temp, %r11}, %fd186;
	}
	mov.f64 	%fd498, 0d4014000000000000;
	{
	.reg .b32 %temp; 
	mov.b64 	{%temp, %r65}, %fd498;
	}
	and.b32  	%r13, %r65, 2146435072;
	setp.eq.s32 	%p124, %r13, 1074790400;
	abs.f64 	%fd187, %fd186;
	{ // callseq 1, 0
	.param .b64 param0;
	st.param.f64 	[param0], %fd187;
	.param .b64 param1;
	st.param.f64 	[param1], 0d4014000000000000;
	.param .b64 retval0;
	call.uni (retval0), 
	__internal_accurate_pow, 
	(
	param0, 
	param1
	);
	ld.param.f64 	%fd499, [retval0];
	} // callseq 1
	setp.lt.s32 	%p125, %r11, 0;
	neg.f64 	%fd501, %fd499;
	selp.f64 	%fd502, %fd501, %fd499, %p124;
	selp.f64 	%fd594, %fd502, %fd499, %p125;
	setp.neu.f64 	%p126, %fd186, 0d0000000000000000;
	@%p126 bra 	$L__BB0_78;
	setp.eq.s32 	%p127, %r13, 1074790400;
	selp.b32 	%r66, %r11, 0, %p127;
	setp.lt.s32 	%p128, %r65, 0;
	or.b32  	%r67, %r66, 2146435072;
	selp.b32 	%r68, %r67, %r66, %p128;
	mov.b32 	%r69, 0;
	mov.b64 	%fd594, {%r69, %r68};
$L__BB0_78:
	add.f64 	%fd503, %fd186, 0d4014000000000000;
	{
	.reg .b32 %temp; 
	mov.b64 	{%temp, %r70}, %fd503;
	}
	and.b32  	%r71, %r70, 2146435072;
	setp.ne.s32 	%p129, %r71, 2146435072;
	@%p129 bra 	$L__BB0_83;
	setp.num.f64 	%p130, %fd186, %fd186;
	@%p130 bra 	$L__BB0_81;
	mov.f64 	%fd504, 0d4014000000000000;
	add.rn.f64 	%fd594, %fd186, %fd504;
	bra.uni 	$L__BB0_83;
$L__BB0_81:
	setp.neu.f64 	%p131, %fd187, 0d7FF0000000000000;
	@%p131 bra 	$L__BB0_83;
	setp.lt.s32 	%p132, %r11, 0;
	setp.eq.s32 	%p133, %r13, 1074790400;
	setp.lt.s32 	%p134, %r65, 0;
	selp.b32 	%r73, 0, 2146435072, %p134;
	and.b32  	%r74, %r65, 2147483647;
	setp.ne.s32 	%p135, %r74, 1071644672;
	or.b32  	%r75, %r73, -2147483648;
	selp.b32 	%r76, %r75, %r73, %p135;
	selp.b32 	%r77, %r76, %r73, %p133;
	selp.b32 	%r78, %r77, %r73, %p132;
	mov.b32 	%r79, 0;
	mov.b64 	%fd594, {%r79, %r78};
$L__BB0_83:
	ld.param.u64 	%rd48, [_Z8rayTraceRK7Vector3S1_ddPK11SceneObjectmRK12Illuminationi_param_3];
	add.u64 	%rd37, %SP, 0;
	add.u64 	%rd38, %SPL, 0;
	add.u64 	%rd39, %SP, 24;
	add.u64 	%rd40, %SPL, 24;
	setp.eq.f64 	%p136, %fd186, 0d3FF0000000000000;
	fma.rn.f64 	%fd505, %fd594, 0d3FEEB851EB851EB8, 0d3FA47AE147AE147B;
	add.f64 	%fd506, %fd505, %fd505;
	selp.f64 	%fd194, 0d4000000000000000, %fd506, %p136;
	add.f64 	%fd507, %fd185, %fd185;
	mul.f64 	%fd508, %fd590, %fd507;
	mul.f64 	%fd509, %fd591, %fd507;
	mul.f64 	%fd510, %fd592, %fd507;
	sub.f64 	%fd511, %fd549, %fd508;
	sub.f64 	%fd512, %fd550, %fd509;
	sub.f64 	%fd513, %fd551, %fd510;
	st.local.f64 	[%rd38], %fd511;
	st.local.f64 	[%rd38+8], %fd512;
	st.local.f64 	[%rd38+16], %fd513;
	fma.rn.f64 	%fd514, %fd511, 0d3EE4F8B588E368F1, %fd31;
	fma.rn.f64 	%fd515, %fd512, 0d3EE4F8B588E368F1, %fd32;
	fma.rn.f64 	%fd516, %fd513, 0d3EE4F8B588E368F1, %fd33;
	st.local.f64 	[%rd40], %fd514;
	st.local.f64 	[%rd40+8], %fd515;
	st.local.f64 	[%rd40+16], %fd516;
	add.s32 	%r14, %r15, -1;
	{ // callseq 2, 0
	.param .b64 param0;
	st.param.b64 	[param0], %rd39;
	.param .b64 param1;
	st.param.b64 	[param1], %rd37;
	.param .b64 param2;
	st.param.b64 	[param2], %rd22;
	.param .b64 param3;
	st.param.b64 	[param3], %rd48;
	.param .b64 param4;
	st.param.b64 	[param4], %rd24;
	.param .b32 param5;
	st.param.b32 	[param5], %r14;
	.param .align 16 .b8 retval0[24];
	call.uni (retval0), 
	_Z8rayTraceRK7Vector3S1_ddPK11SceneObjectmRK12Illuminationi, 
	(
	param0, 
	param1, 
	param2, 
	param3, 
	param4, 
	param5
	);
	ld.param.v2.f64 	{%fd517, %fd518}, [retval0];
	ld.param.f64 	%fd519, [retval0+16];
	} // callseq 2
	ld.global.f64 	%fd198, [%rd11+96];
	setp.ltu.f64 	%p137, %fd198, 0d3FF0000000000000;
	@%p137 bra 	$L__BB0_85;
	mov.f64 	%fd520, 0d3FF0000000000000;
	sub.f64 	%fd521, %fd520, %fd194;
	mul.f64 	%fd522, %fd194, %fd517;
	fma.rn.f64 	%fd595, %fd569, %fd521, %fd522;
	mul.f64 	%fd523, %fd194, %fd518;
	fma.rn.f64 	%fd596, %fd570, %fd521, %fd523;
	mul.f64 	%fd524, %fd194, %fd519;
	fma.rn.f64 	%fd597, %fd571, %fd521, %fd524;
	bra.uni 	$L__BB0_86;
$L__BB0_85:
	ld.param.u64 	%rd49, [_Z8rayTraceRK7Vector3S1_ddPK11SceneObjectmRK12Illuminationi_param_3];
	ld.param.u64 	%rd43, [_Z8rayTraceRK7Vector3S1_ddPK11SceneObjectmRK12Illuminationi_param_1];
	add.u64 	%rd41, %SP, 48;
	add.u64 	%rd42, %SPL, 48;
	fma.rn.f64 	%fd525, %fd549, 0d3EE4F8B588E368F1, %fd31;
	fma.rn.f64 	%fd526, %fd550, 0d3EE4F8B588E368F1, %fd32;
	fma.rn.f64 	%fd527, %fd551, 0d3EE4F8B588E368F1, %fd33;
	st.local.f64 	[%rd42], %fd525;
	st.local.f64 	[%rd42+8], %fd526;
	st.local.f64 	[%rd42+16], %fd527;
	{ // callseq 3, 0
	.param .b64 param0;
	st.param.b64 	[param0], %rd41;
	.param .b64 param1;
	st.param.b64 	[param1], %rd43;
	.param .b64 param2;
	st.param.b64 	[param2], %rd22;
	.param .b64 param3;
	st.param.b64 	[param3], %rd49;
	.param .b64 param4;
	st.param.b64 	[param4], %rd24;
	.param .b32 param5;
	st.param.b32 	[param5], %r14;
	.param .align 16 .b8 retval0[24];
	call.uni (retval0), 
	_Z8rayTraceRK7Vector3S1_ddPK11SceneObjectmRK12Illuminationi, 
	(
	param0, 
	param1, 
	param2, 
	param3, 
	param4, 
	param5
	);
	ld.param.v2.f64 	{%fd528, %fd529}, [retval0];
	ld.param.f64 	%fd530, [retval0+16];
	} // callseq 3
	mov.f64 	%fd534, 0d3FF0000000000000;
	sub.f64 	%fd535, %fd534, %fd198;
	mul.f64 	%fd536, %fd528, %fd535;
	fma.rn.f64 	%fd537, %fd569, %fd198, %fd536;
	mul.f64 	%fd538, %fd529, %fd535;
	fma.rn.f64 	%fd539, %fd570, %fd198, %fd538;
	mul.f64 	%fd540, %fd530, %fd535;
	fma.rn.f64 	%fd541, %fd571, %fd198, %fd540;
	sub.f64 	%fd542, %fd534, %fd194;
	mul.f64 	%fd543, %fd542, %fd537;
	fma.rn.f64 	%fd595, %fd194, %fd517, %fd543;
	mul.f64 	%fd544, %fd542, %fd539;
	fma.rn.f64 	%fd596, %fd194, %fd518, %fd544;
	mul.f64 	%fd545, %fd542, %fd541;
	fma.rn.f64 	%fd597, %fd194, %fd519, %fd545;
$L__BB0_86:
	st.param.v2.f64 	[func_retval0], {%fd595, %fd596};
	st.param.f64 	[func_retval0+16], %fd597;
	ret;

}
	// .globl	_Z18deviceRenderKernelP10FramePixeliiPK11SceneObjecti12Illuminationd7Vector3S5_
.visible .entry _Z18deviceRenderKernelP10FramePixeliiPK11SceneObjecti12Illuminationd7Vector3S5_(
	.param .u64 .ptr .align 1 _Z18deviceRenderKernelP10FramePixeliiPK11SceneObjecti12Illuminationd7Vector3S5__param_0,
	.param .u32 _Z18deviceRenderKernelP10FramePixeliiPK11SceneObjecti12Illuminationd7Vector3S5__param_1,
	.param .u32 _Z18deviceRenderKernelP10FramePixeliiPK11SceneObjecti12Illuminationd7Vector3S5__param_2,
	.param .u64 .ptr .align 1 _Z18deviceRenderKernelP10FramePixeliiPK11SceneObjecti12Illuminationd7Vector3S5__param_3,
	.param .u32 _Z18deviceRenderKernelP10FramePixeliiPK11SceneObjecti12Illuminationd7Vector3S5__param_4,
	.param .align 8 .b8 _Z18deviceRenderKernelP10FramePixeliiPK11SceneObjecti12Illuminationd7Vector3S5__param_5[56],
	.param .f64 _Z18deviceRenderKernelP10FramePixeliiPK11SceneObjecti12Illuminationd7Vector3S5__param_6,
	.param .align 8 .b8 _Z18deviceRenderKernelP10FramePixeliiPK11SceneObjecti12Illuminationd7Vector3S5__param_7[24],
	.param .align 8 .b8 _Z18deviceRenderKernelP10FramePixeliiPK11SceneObjecti12Illuminationd7Vector3S5__param_8[24]
)
{
	.local .align 8 .b8 	__local_depot1[104];
	.reg .b64 	%SP;
	.reg .b64 	%SPL;
	.reg .pred 	%p<20>;
	.reg .b16 	%rs<2>;
	.reg .b32 	%r<25>;
	.reg .b64 	%rd<17>;
	.reg .b64 	%fd<157>;

	mov.u64 	%SPL, __local_depot1;
	cvta.local.u64 	%SP, %SPL;
	ld.param.f64 	%fd4, [_Z18deviceRenderKernelP10FramePixeliiPK11SceneObjecti12Illuminationd7Vector3S5__param_8];
	ld.param.f64 	%fd5, [_Z18deviceRenderKernelP10FramePixeliiPK11SceneObjecti12Illuminationd7Vector3S5__param_8+8];
	ld.param.f64 	%fd6, [_Z18deviceRenderKernelP10FramePixeliiPK11SceneObjecti12Illuminationd7Vector3S5__param_8+16];
	ld.param.f64 	%fd3, [_Z18deviceRenderKernelP10FramePixeliiPK11SceneObjecti12Illuminationd7Vector3S5__param_7+16];
	ld.param.f64 	%fd2, [_Z18deviceRenderKernelP10FramePixeliiPK11SceneObjecti12Illuminationd7Vector3S5__param_7+8];
	ld.param.f64 	%fd1, [_Z18deviceRenderKernelP10FramePixeliiPK11SceneObjecti12Illuminationd7Vector3S5__param_7];
	ld.param.f64 	%fd48, [_Z18deviceRenderKernelP10FramePixeliiPK11SceneObjecti12Illuminationd7Vector3S5__param_5+48];
	ld.param.f64 	%fd49, [_Z18deviceRenderKernelP10FramePixeliiPK11SceneObjecti12Illuminationd7Vector3S5__param_5+40];
	ld.param.f64 	%fd50, [_Z18deviceRenderKernelP10FramePixeliiPK11SceneObjecti12Illuminationd7Vector3S5__param_5+32];
	ld.param.f64 	%fd51, [_Z18deviceRenderKernelP10FramePixeliiPK11SceneObjecti12Illuminationd7Vector3S5__param_5+24];
	ld.param.f64 	%fd52, [_Z18deviceRenderKernelP10FramePixeliiPK11SceneObjecti12Illuminationd7Vector3S5__param_5+16];
	ld.param.f64 	%fd53, [_Z18deviceRenderKernelP10FramePixeliiPK11SceneObjecti12Illuminationd7Vector3S5__param_5+8];
	ld.param.f64 	%fd54, [_Z18deviceRenderKernelP10FramePixeliiPK11SceneObjecti12Illuminationd7Vector3S5__param_5];
	ld.param.u32 	%r6, [_Z18deviceRenderKernelP10FramePixeliiPK11SceneObjecti12Illuminationd7Vector3S5__param_1];
	ld.param.u32 	%r7, [_Z18deviceRenderKernelP10FramePixeliiPK11SceneObjecti12Illuminationd7Vector3S5__param_2];
	ld.param.u32 	%r8, [_Z18deviceRenderKernelP10FramePixeliiPK11SceneObjecti12Illuminationd7Vector3S5__param_4];
	ld.param.f64 	%fd55, [_Z18deviceRenderKernelP10FramePixeliiPK11SceneObjecti12Illuminationd7Vector3S5__param_6];
	add.u64 	%rd4, %SPL, 0;
	add.u64 	%rd6, %SPL, 56;
	st.local.f64 	[%rd4], %fd54;
	st.local.f64 	[%rd4+8], %fd53;
	st.local.f64 	[%rd4+16], %fd52;
	st.local.f64 	[%rd4+24], %fd51;
	st.local.f64 	[%rd4+32], %fd50;
	st.local.f64 	[%rd4+40], %fd49;
	st.local.f64 	[%rd4+48], %fd48;
	st.local.f64 	[%rd6], %fd1;
	st.local.f64 	[%rd6+8], %fd2;
	st.local.f64 	[%rd6+16], %fd3;
	mul.f64 	%fd7, %fd55, 0d3FE0000000000000;
	abs.f64 	%fd8, %fd7;
	setp.neu.f64 	%p3, %fd8, 0d7FF0000000000000;
	@%p3 bra 	$L__BB1_2;
	mov.f64 	%fd61, 0d0000000000000000;
	mul.rn.f64 	%fd146, %fd7, %fd61;
	mov.pred 	%p19, -1;
	bra.uni 	$L__BB1_5;
$L__BB1_2:
	mul.f64 	%fd56, %fd7, 0d3FE45F306DC9C883;
	cvt.rni.s32.f64 	%r24, %fd56;
	cvt.rn.f64.s32 	%fd57, %r24;
	fma.rn.f64 	%fd58, %fd57, 0dBFF921FB54442D18, %fd7;
	fma.rn.f64 	%fd59, %fd57, 0dBC91A62633145C00, %fd58;
	fma.rn.f64 	%fd146, %fd57, 0dB97B839A252049C0, %fd59;
	setp.ltu.f64 	%p4, %fd8, 0d41E0000000000000;
	@%p4 bra 	$L__BB1_4;
	{ // callseq 4, 0
	.param .b64 param0;
	st.param.f64 	[param0], %fd7;
	.param .align 16 .b8 retval0[16];
	call.uni (retval0), 
	__internal_trig_reduction_slowpathd, 
	(
	param0
	);
	ld.param.f64 	%fd146, [retval0];
	ld.param.b32 	%r24, [retval0+8];
	} // callseq 4
$L__BB1_4:
	and.b32  	%r10, %r24, 1;
	setp.eq.b32 	%p5, %r10, 1;
	not.pred 	%p19, %p5;
$L__BB1_5:
	mul.f64 	%fd62, %fd146, %fd146;
	fma.rn.f64 	%fd63, %fd62, 0d3EE48DAC2799BCB9, 0dBEF9757C5B27EBB1;
	fma.rn.f64 	%fd64, %fd63, %fd62, 0d3F0980E90FD91E04;
	fma.rn.f64 	%fd65, %fd64, %fd62, 0dBEFAE2B0417D7E1D;
	fma.rn.f64 	%fd66, %fd65, %fd62, 0d3F119F5341BFBA57;
	fma.rn.f64 	%fd67, %fd66, %fd62, 0d3F15E791A00F6919;
	fma.rn.f64 	%fd68, %fd67, %fd62, 0d3F2FF2E7FADEC73A;
	fma.rn.f64 	%fd69, %fd68, %fd62, 0d3F434BC1B206DA62;
	fma.rn.f64 	%fd70, %fd69, %fd62, 0d3F57DB18EF2F83F9;
	fma.rn.f64 	%fd71, %fd70, %fd62, 0d3F6D6D2E7AE49FBC;
	fma.rn.f64 	%fd72, %fd71, %fd62, 0d3F8226E3A816A776;
	fma.rn.f64 	%fd73, %fd72, %fd62, 0d3F9664F485D25660;
	fma.rn.f64 	%fd74, %fd73, %fd62, 0d3FABA1BA1BABF31D;
	fma.rn.f64 	%fd75, %fd74, %fd62, 0d3FC11111111105D2;
	fma.rn.f64 	%fd76, %fd75, %fd62, 0d3FD555555555555E;
	mul.f64 	%fd14, %fd62, %fd76;
	fma.rn.f64 	%fd147, %fd14, %fd146, %fd146;
	@%p19 bra 	$L__BB1_7;
	sub.f64 	%fd77, %fd147, %fd146;
	neg.f64 	%fd78, %fd77;
	fma.rn.f64 	%fd79, %fd14, %fd146, %fd78;
	rcp.approx.ftz.f64 	%fd80, %fd147;
	neg.f64 	%fd81, %fd147;
	fma.rn.f64 	%fd82, %fd81, %fd80, 0d3FF0000000000000;
	fma.rn.f64 	%fd83, %fd82, %fd82, %fd82;
	fma.rn.f64 	%fd84, %fd83, %fd80, %fd80;
	neg.f64 	%fd85, %fd84;
	fma.rn.f64 	%fd86, %fd147, %fd85, 0d3FF0000000000000;
	fma.rn.f64 	%fd87, %fd85, %fd79, %fd86;
	fma.rn.f64 	%fd147, %fd87, %fd85, %fd85;
$L__BB1_7:
	sub.f64 	%fd148, %fd4, %fd1;
	sub.f64 	%fd149, %fd5, %fd2;
	sub.f64 	%fd150, %fd6, %fd3;
	mul.f64 	%fd88, %fd149, %fd149;
	fma.rn.f64 	%fd89, %fd148, %fd148, %fd88;
	fma.rn.f64 	%fd90, %fd150, %fd150, %fd89;
	sqrt.rn.f64 	%fd21, %fd90;
	setp.lt.f64 	%p7, %fd21, 0d3D719799812DEA11;
	@%p7 bra 	$L__BB1_9;
	div.rn.f64 	%fd148, %fd148, %fd21;
	div.rn.f64 	%fd149, %fd149, %fd21;
	div.rn.f64 	%fd150, %fd150, %fd21;
$L__BB1_9:
	mul.f64 	%fd91, %fd150, 0d0000000000000000;
	sub.f64 	%fd151, %fd149, %fd91;
	sub.f64 	%fd152, %fd91, %fd148;
	mul.f64 	%fd92, %fd148, 0d0000000000000000;
	mul.f64 	%fd93, %fd149, 0d0000000000000000;
	sub.f64 	%fd153, %fd92, %fd93;
	mul.f64 	%fd94, %fd152, %fd152;
	fma.rn.f64 	%fd95, %fd151, %fd151, %fd94;
	fma.rn.f64 	%fd96, %fd153, %fd153, %fd95;
	sqrt.rn.f64 	%fd31, %fd96;
	setp.lt.f64 	%p8, %fd31, 0d3D719799812DEA11;
	@%p8 bra 	$L__BB1_11;
	div.rn.f64 	%fd151, %fd151, %fd31;
	div.rn.f64 	%fd152, %fd152, %fd31;
	div.rn.f64 	%fd153, %fd153, %fd31;
$L__BB1_11:
	mul.f64 	%fd97, %fd150, %fd152;
	mul.f64 	%fd98, %fd149, %fd153;
	sub.f64 	%fd154, %fd97, %fd98;
	mul.f64 	%fd99, %fd148, %fd153;
	mul.f64 	%fd100, %fd150, %fd151;
	sub.f64 	%fd155, %fd99, %fd100;
	mul.f64 	%fd101, %fd149, %fd151;
	mul.f64 	%fd102, %fd148, %fd152;
	sub.f64 	%fd156, %fd101, %fd102;
	mul.f64 	%fd103, %fd155, %fd155;
	fma.rn.f64 	%fd104, %fd154, %fd154, %fd103;
	fma.rn.f64 	%fd105, %fd156, %fd156, %fd104;
	sqrt.rn.f64 	%fd41, %fd105;
	setp.lt.f64 	%p9, %fd41, 0d3D719799812DEA11;
	@%p9 bra 	$L__BB1_13;
	div.rn.f64 	%fd154, %fd154, %fd41;
	div.rn.f64 	%fd155, %fd155, %fd41;
	div.rn.f64 	%fd156, %fd156, %fd41;
$L__BB1_13:
	mov.u32 	%r11, %ctaid.x;
	mov.u32 	%r12, %ntid.x;
	mov.u32 	%r13, %tid.x;
	mad.lo.s32 	%r4, %r11, %r12, %r13;
	mov.u32 	%r14, %ctaid.y;
	mov.u32 	%r15, %ntid.y;
	mov.u32 	%r16, %tid.y;
	mad.lo.s32 	%r17, %r14, %r15, %r16;
	setp.ge.s32 	%p10, %r4, %r6;
	setp.ge.s32 	%p11, %r17, %r7;
	or.pred  	%p12, %p10, %p11;
	@%p12 bra 	$L__BB1_15;
	ld.param.u64 	%rd16, [_Z18deviceRenderKernelP10FramePixeliiPK11SceneObjecti12Illuminationd7Vector3S5__param_3];
	ld.param.u64 	%rd15, [_Z18deviceRenderKernelP10FramePixeliiPK11SceneObjecti12Illuminationd7Vector3S5__param_0];
	add.u64 	%rd7, %SP, 80;
	add.u64 	%rd8, %SPL, 80;
	cvt.rn.f64.s32 	%fd106, %r6;
	rcp.rn.f64 	%fd107, %fd147;
	cvt.rn.f64.u32 	%fd108, %r7;
	add.f64 	%fd109, %fd108, 0dBFF0000000000000;
	mov.f64 	%fd110, 0d4000000000000000;
	div.rn.f64 	%fd111, %fd110, %fd109;
	add.f64 	%fd112, %fd106, 0dBFF0000000000000;
	div.rn.f64 	%fd113, %fd110, %fd112;
	cvt.rn.f64.s32 	%fd114, %r4;
	fma.rn.f64 	%fd115, %fd113, %fd114, 0dBFF0000000000000;
	cvt.rn.f64.u32 	%fd116, %r17;
	fma.rn.f64 	%fd117, %fd111, %fd116, 0dBFF0000000000000;
	cvt.rn.f64.s32 	%fd118, %r7;
	div.rn.f64 	%fd119, %fd118, %fd106;
	mul.f64 	%fd120, %fd119, %fd117;
	mul.f64 	%fd121, %fd120, %fd154;
	fma.rn.f64 	%fd122, %fd115, %fd151, %fd121;
	fma.rn.f64 	%fd123, %fd107, %fd148, %fd122;
	mul.f64 	%fd124, %fd120, %fd155;
	fma.rn.f64 	%fd125, %fd115, %fd152, %fd124;
	fma.rn.f64 	%fd126, %fd107, %fd149, %fd125;
	mul.f64 	%fd127, %fd120, %fd156;
	fma.rn.f64 	%fd128, %fd115, %fd153, %fd127;
	fma.rn.f64 	%fd129, %fd107, %fd150, %fd128;
	st.local.f64 	[%rd8], %fd123;
	st.local.f64 	[%rd8+8], %fd126;
	st.local.f64 	[%rd8+16], %fd129;
	cvt.s64.s32 	%rd9, %r8;
	add.u64 	%rd10, %SP, 56;
	add.u64 	%rd11, %SP, 0;
	{ // callseq 5, 0
	.param .b64 param0;
	st.param.b64 	[param0], %rd10;
	.param .b64 param1;
	st.param.b64 	[param1], %rd7;
	.param .b64 param2;
	st.param.b64 	[param2], %rd16;
	.param .b64 param3;
	st.param.b64 	[param3], %rd9;
	.param .b64 param4;
	st.param.b64 	[param4], %rd11;
	.param .b32 param5;
	st.param.b32 	[param5], 5;
	.param .align 16 .b8 retval0[24];
	call.uni (retval0), 
	_Z8rayTraceRK7Vector3S1_ddPK11SceneObjectmRK12Illuminationi, 
	(
	param0, 
	param1, 
	param2, 
	param3, 
	param4, 
	param5
	);
	ld.param.v2.f64 	{%fd130, %fd131}, [retval0];
	ld.param.f64 	%fd132, [retval0+16];
	} // callseq 5
	setp.gt.f64 	%p13, %fd130, 0d3FF0000000000000;
	selp.f64 	%fd136, 0d3FF0000000000000, %fd130, %p13;
	setp.lt.f64 	%p14, %fd136, 0d0000000000000000;
	selp.f64 	%fd137, 0d0000000000000000, %fd136, %p14;
	setp.gt.f64 	%p15, %fd131, 0d3FF0000000000000;
	selp.f64 	%fd138, 0d3FF0000000000000, %fd131, %p15;
	setp.lt.f64 	%p16, %fd138, 0d0000000000000000;
	selp.f64 	%fd139, 0d0000000000000000, %fd138, %p16;
	setp.gt.f64 	%p17, %fd132, 0d3FF0000000000000;
	selp.f64 	%fd140, 0d3FF0000000000000, %fd132, %p17;
	setp.lt.f64 	%p18, %fd140, 0d0000000000000000;
	selp.f64 	%fd141, 0d0000000000000000, %fd140, %p18;
	not.b32 	%r18, %r17;
	add.s32 	%r19, %r7, %r18;
	mad.lo.s32 	%r20, %r19, %r6, %r4;
	mul.f64 	%fd142, %fd137, 0d406FE00000000000;
	cvt.rzi.u32.f64 	%r21, %fd142;
	cvta.to.global.u64 	%rd12, %rd15;
	mul.wide.s32 	%rd13, %r20, 4;
	add.s64 	%rd14, %rd12, %rd13;
	st.global.u8 	[%rd14], %r21;
	mul.f64 	%fd143, %fd139, 0d406FE00000000000;
	cvt.rzi.u32.f64 	%r22, %fd143;
	st.global.u8 	[%rd14+1], %r22;
	mul.f64 	%fd144, %fd141, 0d406FE00000000000;
	cvt.rzi.u32.f64 	%r23, %fd144;
	st.global.u8 	[%rd14+2], %r23;
	mov.b16 	%rs1, 255;
	st.global.u8 	[%rd14+3], %rs1;
$L__BB1_15:
	ret;

}
.func  (.param .align 16 .b8 func_retval0[16]) __internal_trig_reduction_slowpathd(
	.param .b64 __internal_trig_reduction_slowpathd_param_0
)
{
	.local .align 8 .b8 	__local_depot2[40];
	.reg .b64 	%SP;
	.reg .b64 	%SPL;
	.reg .pred 	%p<10>;
	.reg .b32 	%r<47>;
	.reg .b64 	%rd<74>;
	.reg .b64 	%fd<5>;

	mov.u64 	%SPL, __local_depot2;
	ld.param.f64 	%fd4, [__internal_trig_reduction_slowpathd_param_0];
	add.u64 	%rd1, %SPL, 0;
	{
	.reg .b32 %temp; 
	mov.b64 	{%temp, %r1}, %fd4;
	}
	shr.u32 	%r2, %r1, 20;
	and.b32  	%r3, %r2, 2047;
	setp.eq.s32 	%p1, %r3, 2047;
	mov.b32 	%r46, 0;
	@%p1 bra 	$L__BB2_9;
	add.s32 	%r20, %r3, -1024;
	mov.b64 	%rd20, %fd4;
	shl.b64 	%rd2, %rd20, 11;
	shr.u32 	%r4, %r20, 6;
	sub.s32 	%r45, 15, %r4;
	sub.s32 	%r21, 19, %r4;
	setp.lt.u32 	%p2, %r20, 128;
	selp.b32 	%r6, 18, %r21, %p2;
	setp.ge.s32 	%p3, %r45, %r6;
	mov.b64 	%rd70, 0;
	@%p3 bra 	$L__BB2_4;
	add.s32 	%r23, %r6, %r4;
	neg.s32 	%r43, %r23;
	or.b64  	%rd3, %rd2, -9223372036854775808;
	mov.b64 	%rd70, 0;
	mov.b32 	%r42, 0;
	mov.u64 	%rd25, __cudart_i2opi_d;
	mov.u32 	%r44, %r45;
$L__BB2_3:
	.pragma "nounroll";
	mul.wide.s32 	%rd22, %r42, 8;
	add.s64 	%rd23, %rd1, %rd22;
	mul.wide.s32 	%rd24, %r44, 8;
	add.s64 	%rd26, %rd25, %rd24;
	ld.global.nc.u64 	%rd27, [%rd26];
	{
	.reg .u32 %r0, %r1, %r2, %r3, %alo, %ahi, %blo, %bhi, %clo, %chi;
	mov.b64 	{%alo,%ahi}, %rd27;
	mov.b64 	{%blo,%bhi}, %rd3;
	mov.b64 	{%clo,%chi}, %rd70;
	mad.lo.cc.u32 	%r0, %alo, %blo, %clo;
	madc.hi.cc.u32 	%r1, %alo, %blo, %chi;
	madc.hi.u32 	%r2, %alo, %bhi, 0;
	mad.lo.cc.u32 	%r1, %alo, %bhi, %r1;
	madc.hi.cc.u32 	%r2, %ahi, %blo, %r2;
	madc.hi.u32 	%r3, %ahi, %bhi, 0;
	mad.lo.cc.u32 	%r1, %ahi, %blo, %r1;
	madc.lo.cc.u32 	%r2, %ahi, %bhi, %r2;
	addc.u32 	%r3, %r3, 0;
	mov.b64 	%rd28, {%r0,%r1};
	mov.b64 	%rd70, {%r2,%r3};
	}
	st.local.u64 	[%rd23], %rd28;
	add.s32 	%r44, %r44, 1;
	add.s32 	%r43, %r43, 1;
	add.s32 	%r42, %r42, 1;
	setp.ne.s32 	%p4, %r43, -15;
	mov.u32 	%r45, %r6;
	@%p4 bra 	$L__BB2_3;
$L__BB2_4:
	cvt.s64.s32 	%rd29, %r45;
	cvt.u64.u32 	%rd30, %r4;
	add.s64 	%rd31, %rd30, %rd29;
	shl.b64 	%rd32, %rd31, 3;
	add.s64 	%rd33, %rd1, %rd32;
	st.local.u64 	[%rd33+-120], %rd70;
	and.b32  	%r15, %r2, 63;
	ld.local.u64 	%rd72, [%rd1+16];
	ld.local.u64 	%rd71, [%rd1+24];
	setp.eq.s32 	%p5, %r15, 0;
	@%p5 bra 	$L__BB2_6;
	shl.b64 	%rd34, %rd71, %r15;
	shr.u64 	%rd35, %rd72, 1;
	xor.b32  	%r24, %r15, 63;
	shr.u64 	%rd36, %rd35, %r24;
	or.b64  	%rd71, %rd34, %rd36;
	ld.local.u64 	%rd37, [%rd1+8];
	shl.b64 	%rd38, %rd72, %r15;
	shr.u64 	%rd39, %rd37, 1;
	shr.u64 	%rd40, %rd39, %r24;
	or.b64  	%rd72, %rd38, %rd40;
$L__BB2_6:
	and.b32  	%r25, %r1, -2147483648;
	shr.u64 	%rd41, %rd71, 62;
	cvt.u32.u64 	%r26, %rd41;
	mov.b64 	{%r27, %r28}, %rd71;
	mov.b64 	{%r29, %r30}, %rd72;
	shf.l.wrap.b32 	%r31, %r30, %r27, 2;
	shf.l.wrap.b32 	%r32, %r27, %r28, 2;
	mov.b64 	%rd42, {%r31, %r32};
	shl.b64 	%rd43, %rd72, 2;
	shr.u64 	%rd44, %rd42, 63;
	cvt.u32.u64 	%r33, %rd44;
	add.s32 	%r34, %r33, %r26;
	setp.eq.s32 	%p6, %r25, 0;
	neg.s32 	%r35, %r34;
	selp.b32 	%r46, %r34, %r35, %p6;
	setp.gt.s64 	%p7, %rd42, -1;
	mov.b64 	%rd45, 0;
	{
	.reg .u32 %r0, %r1, %r2, %r3, %a0, %a1, %a2, %a3, %b0, %b1, %b2, %b3;
	mov.b64 	{%a0,%a1}, %rd45;
	mov.b64 	{%a2,%a3}, %rd45;
	mov.b64 	{%b0,%b1}, %rd43;
	mov.b64 	{%b2,%b3}, %rd42;
	sub.cc.u32 	%r0, %a0, %b0;
	subc.cc.u32 	%r1, %a1, %b1;
	subc.cc.u32 	%r2, %a2, %b2;
	subc.u32 	%r3, %a3, %b3;
	mov.b64 	%rd46, {%r0,%r1};
	mov.b64 	%rd47, {%r2,%r3};
	}
	xor.b32  	%r36, %r25, -2147483648;
	selp.b64 	%rd73, %rd42, %rd47, %p7;
	selp.b64 	%rd14, %rd43, %rd46, %p7;
	selp.b32 	%r17, %r25, %r36, %p7;
	clz.b64 	%r37, %rd73;
	cvt.u64.u32 	%rd15, %r37;
	setp.eq.s32 	%p8, %r37, 0;
	@%p8 bra 	$L__BB2_8;
	cvt.u32.u64 	%r38, %rd15;
	and.b32  	%r39, %r38, 63;
	shl.b64 	%rd48, %rd73, %r39;
	shr.u64 	%rd49, %rd14, 1;
	not.b32 	%r40, %r38;
	and.b32  	%r41, %r40, 63;
	shr.u64 	%rd50, %rd49, %r41;
	or.b64  	%rd73, %rd48, %rd50;
$L__BB2_8:
	mov.b64 	%rd51, -3958705157555305931;
	{
	.reg .u32 %r0, %r1, %r2, %r3, %alo, %ahi, %blo, %bhi;
	mov.b64 	{%alo,%ahi}, %rd73;
	mov.b64 	{%blo,%bhi}, %rd51;
	mul.lo.u32 	%r0, %alo, %blo;
	mul.hi.u32 	%r1, %alo, %blo;
	mad.lo.cc.u32 	%r1, %alo, %bhi, %r1;
	madc.hi.u32 	%r2, %alo, %bhi, 0;
	mad.lo.cc.u32 	%r1, %ahi, %blo, %r1;
	madc.hi.cc.u32 	%r2, %ahi, %blo, %r2;
	madc.hi.u32 	%r3, %ahi, %bhi, 0;
	mad.lo.cc.u32 	%r2, %ahi, %bhi, %r2;
	addc.u32 	%r3, %r3, 0;
	mov.b64 	%rd52, {%r0,%r1};
	mov.b64 	%rd53, {%r2,%r3};
	}
	setp.gt.s64 	%p9, %rd53, 0;
	{
	.reg .u32 %r0, %r1, %r2, %r3, %a0, %a1, %a2, %a3, %b0, %b1, %b2, %b3;
	mov.b64 	{%a0,%a1}, %rd52;
	mov.b64 	{%a2,%a3}, %rd53;
	mov.b64 	{%b0,%b1}, %rd52;
	mov.b64 	{%b2,%b3}, %rd53;
	add.cc.u32 	%r0, %a0, %b0;
	addc.cc.u32 	%r1, %a1, %b1;
	addc.cc.u32 	%r2, %a2, %b2;
	addc.u32 	%r3, %a3, %b3;
	mov.b64 	%rd54, {%r0,%r1};
	mov.b64 	%rd55, {%r2,%r3};
	}
	selp.b64 	%rd56, %rd55, %rd53, %p9;
	selp.s64 	%rd57, -1, 0, %p9;
	sub.s64 	%rd58, %rd57, %rd15;
	cvt.u64.u32 	%rd59, %r17;
	shl.b64 	%rd60, %rd59, 32;
	add.s64 	%rd61, %rd56, 1;
	shr.u64 	%rd62, %rd61, 10;
	add.s64 	%rd63, %rd62, 1;
	shr.u64 	%rd64, %rd63, 1;
	shl.b64 	%rd65, %rd58, 52;
	add.s64 	%rd66, %rd65, %rd64;
	add.s64 	%rd67, %rd66, 4602678819172646912;
	or.b64  	%rd68, %rd67, %rd60;
	mov.b64 	%fd4, %rd68;
$L__BB2_9:
	st.param.f64 	[func_retval0], %fd4;
	st.param.b32 	[func_retval0+8], %r46;
	ret;

}
.func  (.param .b64 func_retval0) __internal_accurate_pow(
	.param .b64 __internal_accurate_pow_param_0,
	.param .b64 __internal_accurate_pow_param_1
)
{
	.reg .pred 	%p<8>;
	.reg .b32 	%r<49>;
	.reg .b32 	%f<3>;
	.reg .b64 	%fd<109>;

	ld.param.f64 	%fd10, [__internal_accurate_pow_param_0];
	ld.param.f64 	%fd11, [__internal_accurate_pow_param_1];
	{
	.reg .b32 %temp; 
	mov.b64 	{%temp, %r46}, %fd10;
	}
	{
	.reg .b32 %temp; 
	mov.b64 	{%r45, %temp}, %fd10;
	}
	shr.u32 	%r47, %r46, 20;
	setp.gt.u32 	%p1, %r46, 1048575;
	@%p1 bra 	$L__BB3_2;
	mul.f64 	%fd12, %fd10, 0d4350000000000000;
	{
	.reg .b32 %temp; 
	mov.b64 	{%temp, %r46}, %fd12;
	}
	{
	.reg .b32 %temp; 
	mov.b64 	{%r45, %temp}, %fd12;
	}
	shr.u32 	%r16, %r46, 20;
	add.s32 	%r47, %r16, -54;
$L__BB3_2:
	add.s32 	%r48, %r47, -1023;
	and.b32  	%r17, %r46, -2146435073;
	or.b32  	%r18, %r17, 1072693248;
	mov.b64 	%fd107, {%r45, %r18};
	setp.lt.u32 	%p2, %r18, 1073127583;
	@%p2 bra 	$L__BB3_4;
	{
	.reg .b32 %temp; 
	mov.b64 	{%r19, %temp}, %fd107;
	}
	{
	.reg .b32 %temp; 
	mov.b64 	{%temp, %r20}, %fd107;
	}
	add.s32 	%r21, %r20, -1048576;
	mov.b64 	%fd107, {%r19, %r21};
	add.s32 	%r48, %r47, -1022;
$L__BB3_4:
	add.f64 	%fd13, %fd107, 0dBFF0000000000000;
	add.f64 	%fd14, %fd107, 0d3FF0000000000000;
	rcp.approx.ftz.f64 	%fd15, %fd14;
	neg.f64 	%fd16, %fd14;
	fma.rn.f64 	%fd17, %fd16, %fd15, 0d3FF0000000000000;
	fma.rn.f64 	%fd18, %fd17, %fd17, %fd17;
	fma.rn.f64 	%fd19, %fd18, %fd15, %fd15;
	mul.f64 	%fd20, %fd13, %fd19;
	fma.rn.f64 	%fd21, %fd13, %fd19, %fd20;
	mul.f64 	%fd22, %fd21, %fd21;
	fma.rn.f64 	%fd23, %fd22, 0d3EB0F5FF7D2CAFE2, 0d3ED0F5D241AD3B5A;
	fma.rn.f64 	%fd24, %fd23, %fd22, 0d3EF3B20A75488A3F;
	fma.rn.f64 	%fd25, %fd24, %fd22, 0d3F1745CDE4FAECD5;
	fma.rn.f64 	%fd26, %fd25, %fd22, 0d3F3C71C7258A578B;
	fma.rn.f64 	%fd27, %fd26, %fd22, 0d3F6249249242B910;
	fma.rn.f64 	%fd28, %fd27, %fd22, 0d3F89999999999DFB;
	sub.f64 	%fd29, %fd13, %fd21;
	add.f64 	%fd30, %fd29, %fd29;
	neg.f64 	%fd31, %fd21;
	fma.rn.f64 	%fd32, %fd31, %fd13, %fd30;
	mul.f64 	%fd33, %fd19, %fd32;
	fma.rn.f64 	%fd34, %fd22, %fd28, 0d3FB5555555555555;
	mov.f64 	%fd35, 0d3FB5555555555555;
	sub.f64 	%fd36, %fd35, %fd34;
	fma.rn.f64 	%fd37, %fd22, %fd28, %fd36;
	add.f64 	%fd38, %fd37, 0dBC46A4CB00B9E7B0;
	add.f64 	%fd39, %fd34, %fd38;
	sub.f64 	%fd40, %fd34, %fd39;
	add.f64 	%fd41, %fd38, %fd40;
	mul.rn.f64 	%fd42, %fd21, %fd21;
	neg.f64 	%fd43, %fd42;
	fma.rn.f64 	%fd44, %fd21, %fd21, %fd43;
	{
	.reg .b32 %temp; 
	mov.b64 	{%r22, %temp}, %fd33;
	}
	{
	.reg .b32 %temp; 
	mov.b64 	{%temp, %r23}, %fd33;
	}
	add.s32 	%r24, %r23, 1048576;
	mov.b64 	%fd45, {%r22, %r24};
	fma.rn.f64 	%fd46, %fd21, %fd45, %fd44;
	mul.rn.f64 	%fd47, %fd42, %fd21;
	neg.f64 	%fd48, %fd47;
	fma.rn.f64 	%fd49, %fd42, %fd21, %fd48;
	fma.rn.f64 	%fd50, %fd42, %fd33, %fd49;
	fma.rn.f64 	%fd51, %fd46, %fd21, %fd50;
	mul.rn.f64 	%fd52, %fd39, %fd47;
	neg.f64 	%fd53, %fd52;
	fma.rn.f64 	%fd54, %fd39, %fd47, %fd53;
	fma.rn.f64 	%fd55, %fd39, %fd51, %fd54;
	fma.rn.f64 	%fd56, %fd41, %fd47, %fd55;
	add.f64 	%fd57, %fd52, %fd56;
	sub.f64 	%fd58, %fd52, %fd57;
	add.f64 	%fd59, %fd56, %fd58;
	add.f64 	%fd60, %fd21, %fd57;
	sub.f64 	%fd61, %fd21, %fd60;
	add.f64 	%fd62, %fd57, %fd61;
	add.f64 	%fd63, %fd59, %fd62;
	add.f64 	%fd64, %fd33, %fd63;
	add.f64 	%fd65, %fd60, %fd64;
	sub.f64 	%fd66, %fd60, %fd65;
	add.f64 	%fd67, %fd64, %fd66;
	xor.b32  	%r25, %r48, -2147483648;
	mov.b32 	%r26, 1127219200;
	mov.b64 	%fd68, {%r25, %r26};
	mov.b32 	%r27, -2147483648;
	mov.b64 	%fd69, {%r27, %r26};
	sub.f64 	%fd70, %fd68, %fd69;
	fma.rn.f64 	%fd71, %fd70, 0d3FE62E42FEFA39EF, %fd65;
	fma.rn.f64 	%fd72, %fd70, 0dBFE62E42FEFA39EF, %fd71;
	sub.f64 	%fd73, %fd72, %fd65;
	sub.f64 	%fd74, %fd67, %fd73;
	fma.rn.f64 	%fd75, %fd70, 0d3C7ABC9E3B39803F, %fd74;
	add.f64 	%fd76, %fd71, %fd75;
	sub.f64 	%fd77, %fd71, %fd76;
	add.f64 	%fd78, %fd75, %fd77;
	{
	.reg .b32 %temp; 
	mov.b64 	{%temp, %r28}, %fd11;
	}
	{
	.reg .b32 %temp; 
	mov.b64 	{%r29, %temp}, %fd11;
	}
	shl.b32 	%r30, %r28, 1;
	setp.gt.u32 	%p3, %r30, -33554433;
	and.b32  	%r31, %r28, -15728641;
	selp.b32 	%r32, %r31, %r28, %p3;
	mov.b64 	%fd79, {%r29, %r32};
	mul.rn.f64 	%fd80, %fd76, %fd79;
	neg.f64 	%fd81, %fd80;
	fma.rn.f64 	%fd82, %fd76, %fd79, %fd81;
	fma.rn.f64 	%fd83, %fd78, %fd79, %fd82;
	add.f64 	%fd4, %fd80, %fd83;
	sub.f64 	%fd84, %fd80, %fd4;
	add.f64 	%fd5, %fd83, %fd84;
	fma.rn.f64 	%fd85, %fd4, 0d3FF71547652B82FE, 0d4338000000000000;
	{
	.reg .b32 %temp; 
	mov.b64 	{%r13, %temp}, %fd85;
	}
	mov.f64 	%fd86, 0dC338000000000000;
	add.rn.f64 	%fd87, %fd85, %fd86;
	fma.rn.f64 	%fd88, %fd87, 0dBFE62E42FEFA39EF, %fd4;
	fma.rn.f64 	%fd89, %fd87, 0dBC7ABC9E3B39803F, %fd88;
	fma.rn.f64 	%fd90, %fd89, 0d3E5ADE1569CE2BDF, 0d3E928AF3FCA213EA;
	fma.rn.f64 	%fd91, %fd90, %fd89, 0d3EC71DEE62401315;
	fma.rn.f64 	%fd92, %fd91, %fd89, 0d3EFA01997C89EB71;
	fma.rn.f64 	%fd93, %fd92, %fd89, 0d3F2A01A014761F65;
	fma.rn.f64 	%fd94, %fd93, %fd89, 0d3F56C16C1852B7AF;
	fma.rn.f64 	%fd95, %fd94, %fd89, 0d3F81111111122322;
	fma.rn.f64 	%fd96, %fd95, %fd89, 0d3FA55555555502A1;
	fma.rn.f64 	%fd97, %fd96, %fd89, 0d3FC5555555555511;
	fma.rn.f64 	%fd98, %fd97, %fd89, 0d3FE000000000000B;
	fma.rn.f64 	%fd99, %fd98, %fd89, 0d3FF0000000000000;
	fma.rn.f64 	%fd100, %fd99, %fd89, 0d3FF0000000000000;
	{
	.reg .b32 %temp; 
	mov.b64 	{%r14, %temp}, %fd100;
	}
	{
	.reg .b32 %temp; 
	mov.b64 	{%temp, %r15}, %fd100;
	}
	shl.b32 	%r33, %r13, 20;
	add.s32 	%r34, %r33, %r15;
	mov.b64 	%fd108, {%r14, %r34};
	{
	.reg .b32 %temp; 
	mov.b64 	{%temp, %r35}, %fd4;
	}
	mov.b32 	%f2, %r35;
	abs.f32 	%f1, %f2;
	setp.lt.f32 	%p4, %f1, 0f4086232B;
	@%p4 bra 	$L__BB3_7;
	setp.lt.f64 	%p5, %fd4, 0d0000000000000000;
	add.f64 	%fd101, %fd4, 0d7FF0000000000000;
	selp.f64 	%fd108, 0d0000000000000000, %fd101, %p5;
	setp.geu.f32 	%p6, %f1, 0f40874800;
	@%p6 bra 	$L__BB3_7;
	shr.u32 	%r36, %r13, 31;
	add.s32 	%r37, %r13, %r36;
	shr.s32 	%r38, %r37, 1;
	shl.b32 	%r39, %r38, 20;
	add.s32 	%r40, %r15, %r39;
	mov.b64 	%fd102, {%r14, %r40};
	sub.s32 	%r41, %r13, %r38;
	shl.b32 	%r42, %r41, 20;
	add.s32 	%r43, %r42, 1072693248;
	mov.b32 	%r44, 0;
	mov.b64 	%fd103, {%r44, %r43};
	mul.f64 	%fd108, %fd103, %fd102;
$L__BB3_7:
	abs.f64 	%fd104, %fd108;
	setp.eq.f64 	%p7, %fd104, 0d7FF0000000000000;
	fma.rn.f64 	%fd105, %fd108, %fd5, %fd108;
	selp.f64 	%fd106, %fd108, %fd105, %p7;
	st.param.f64 	[func_retval0], %fd106;
	ret;

}


// ===== COMPILED SASS (sm_100) =====

	.target	sm_100

	.elftype	@"ET_EXEC"


//--------------------- .note.nv.tkinfo           --------------------------
	.section	.note.nv.tkinfo,"",@"SHT_NOTE"
	.sectionflags	@"SHF_NOTE_NV_TKINFO"
	.tkinfo
        /*0018*/ 	.word	0x00000002
        /*0030*/ 	.string	""
        /*0030*/ 	.string	"ptxas"
        /*0030*/ 	.string	"Cuda compilation tools, release 13.0, V13.0.88"
        /*0030*/ 	.string	"Build cuda_13.0.r13.0/compiler.36424714_0"
        /*0030*/ 	.string	"-arch sm_100 -m 64 "



//--------------------- .note.nv.cuinfo           --------------------------
	.section	.note.nv.cuinfo,"",@"SHT_NOTE"
	.sectionflags	@"SHF_NOTE_NV_CUINFO"
        /*0018*/ 	.short	0x0002
        /*001a*/ 	.short	0x0064
        /*001c*/ 	.short	0x0082
	.zero		2


//--------------------- .nv.info                  --------------------------
	.section	.nv.info,"",@"SHT_CUDA_INFO"
	.align	4


	//----- nvinfo : EIATTR_REGCOUNT
	.align		4
        /*0000*/ 	.byte	0x04, 0x2f
        /*0002*/ 	.short	(.L_2 - .L_1)
	.align		4
.L_1:
        /*0004*/ 	.word	index@(_Z18deviceRenderKernelP10FramePixeliiPK11SceneObjecti12Illuminationd7Vector3S5_)
        /*0008*/ 	.word	0x000000b0


	//----- nvinfo : EIATTR_FRAME_SIZE
	.align		4
.L_2:
        /*000c*/ 	.byte	0x04, 0x11
        /*000e*/ 	.short	(.L_4 - .L_3)
	.align		4
.L_3:
        /*0010*/ 	.word	index@($_Z18deviceRenderKernelP10FramePixeliiPK11SceneObjecti12Illuminationd7Vector3S5_$__internal_trig_reduction_slowpathd)
        /*0014*/ 	.word	0x00000090


	//----- nvinfo : EIATTR_FRAME_SIZE
	.align		4
.L_4:
        /*0018*/ 	.byte	0x04, 0x11
        /*001a*/ 	.short	(.L_6 - .L_5)
	.align		4
.L_5:
        /*001c*/ 	.word	index@($__internal_2_$__cuda_sm20_dblrcp_rn_slowpath_v3)
        /*0020*/ 	.word	0x00000090


	//----- nvinfo : EIATTR_FRAME_SIZE
	.align		4
.L_6:
        /*0024*/ 	.byte	0x04, 0x11
        /*0026*/ 	.short	(.L_8 - .L_7)
	.align		4
.L_7:
        /*0028*/ 	.word	index@($_Z18deviceRenderKernelP10FramePixeliiPK11SceneObjecti12Illuminationd7Vector3S5_$__internal_accurate_pow)
        /*002c*/ 	.word	0x00000090


	//----- nvinfo : EIATTR_FRAME_SIZE
	.align		4
.L_8:
        /*0030*/ 	.byte	0x04, 0x11
        /*0032*/ 	.short	(.L_10 - .L_9)
	.align		4
.L_9:
        /*0034*/ 	.word	index@($__internal_1_$__cuda_sm20_dsqrt_rn_f64_mediumpath_v1)
        /*0038*/ 	.word	0x00000090


	//----- nvinfo : EIATTR_FRAME_SIZE
	.align		4
.L_10:
        /*003c*/ 	.byte	0x04, 0x11
        /*003e*/ 	.short	(.L_12 - .L_11)
	.align		4
.L_11:
        /*0040*/ 	.word	index@($__internal_0_$__cuda_sm20_div_rn_f64_full)
        /*0044*/ 	.word	0x00000090


	//----- nvinfo : EIATTR_FRAME_SIZE
	.align		4
.L_12:
        /*0048*/ 	.byte	0x04, 0x11
        /*004a*/ 	.short	(.L_14 - .L_13)
	.align		4
.L_13:
        /*004c*/ 	.word	index@($_Z18deviceRenderKernelP10FramePixeliiPK11SceneObjecti12Illuminationd7Vector3S5_$_Z8rayTraceRK7Vector3S1_ddPK11SceneObjectmRK12Illuminationi)
        /*0050*/ 	.word	0x00000090


	//----- nvinfo : EIATTR_FRAME_SIZE
	.align		4
.L_14:
        /*0054*/ 	.byte	0x04, 0x11
        /*0056*/ 	.short	(.L_16 - .L_15)
	.align		4
.L_15:
        /*0058*/ 	.word	index@(_Z18deviceRenderKernelP10FramePixeliiPK11SceneObjecti12Illuminationd7Vector3S5_)
        /*005c*/ 	.word	0x00000090


	//----- nvinfo : EIATTR_MIN_STACK_SIZE
	.align		4
.L_16:
        /*0060*/ 	.byte	0x04, 0x12
        /*0062*/ 	.short	(.L_18 - .L_17)
	.align		4
.L_17:
        /*0064*/ 	.word	index@(_Z18deviceRenderKernelP10FramePixeliiPK11SceneObjecti12Illuminationd7Vector3S5_)
        /*0068*/ 	.word	0x00000090
.L_18:


//--------------------- .nv.compat                --------------------------
	.section	.nv.compat,"",@"SHT_CUDA_COMPAT_INFO"
	.align	4
        /*0000*/ 	.byte	0x02, 0x09, 0x00, 0x00, 0x02, 0x02, 0x01, 0x00, 0x02, 0x05, 0x05, 0x00, 0x03, 0x07, 0x01, 0x01
        /*0010*/ 	.byte	0x02, 0x03, 0x00, 0x00, 0x02, 0x06, 0x01, 0x00, 0x04, 0x0b, 0x08, 0x00, 0x01, 0x00, 0x00, 0x00
        /*0020*/ 	.byte	0x00, 0x00, 0x00, 0x00


//--------------------- .nv.info._Z18deviceRenderKernelP10FramePixeliiPK11SceneObjecti12Illuminationd7Vector3S5_ --------------------------
	.section	.nv.info._Z18deviceRenderKernelP10FramePixeliiPK11SceneObjecti12Illuminationd7Vector3S5_,"",@"SHT_CUDA_INFO"
	.sectionflags	@""
	.align	4


	//----- nvinfo : EIATTR_CUDA_API_VERSION
	.align		4
        /*0000*/ 	.byte	0x04, 0x37
        /*0002*/ 	.short	(.L_20 - .L_19)
.L_19:
        /*0004*/ 	.word	0x00000082


	//----- nvinfo : EIATTR_KPARAM_INFO
	.align		4
.L_20:
        /*0008*/ 	.byte	0x04, 0x17
        /*000a*/ 	.short	(.L_22 - .L_21)
.L_21:
        /*000c*/ 	.word	0x00000000
        /*0010*/ 	.short	0x0008
        /*0012*/ 	.short	0x0078
        /*0014*/ 	.byte	0x00, 0xf0, 0x61, 0x00


	//----- nvinfo : EIATTR_KPARAM_INFO
	.align		4
.L_22:
        /*0018*/ 	.byte	0x04, 0x17
        /*001a*/ 	.short	(.L_24 - .L_23)
.L_23:
        /*001c*/ 	.word	0x00000000
        /*0020*/ 	.short	0x0007
        /*0022*/ 	.short	0x0060
        /*0024*/ 	.byte	0x00, 0xf0, 0x61, 0x00


	//----- nvinfo : EIATTR_KPARAM_INFO
	.align		4
.L_24:
        /*0028*/ 	.byte	0x04, 0x17
        /*002a*/ 	.short	(.L_26 - .L_25)
.L_25:
        /*002c*/ 	.word	0x00000000
        /*0030*/ 	.short	0x0006
        /*0032*/ 	.short	0x0058
        /*0034*/ 	.byte	0x00, 0xf0, 0x21, 0x00


	//----- nvinfo : EIATTR_KPARAM_INFO
	.align		4
.L_26:
        /*0038*/ 	.byte	0x04, 0x17
        /*003a*/ 	.short	(.L_28 - .L_27)
.L_27:
        /*003c*/ 	.word	0x00000000
        /*0040*/ 	.short	0x0005
        /*0042*/ 	.short	0x0020
        /*0044*/ 	.byte	0x00, 0xf0, 0xe1, 0x00


	//----- nvinfo : EIATTR_KPARAM_INFO
	.align		4
.L_28:
        /*0048*/ 	.byte	0x04, 0x17
        /*004a*/ 	.short	(.L_30 - .L_29)
.L_29:
        /*004c*/ 	.word	0x00000000
        /*0050*/ 	.short	0x0004
        /*0052*/ 	.short	0x0018
        /*0054*/ 	.byte	0x00, 0xf0, 0x11, 0x00


	//----- nvinfo : EIATTR_KPARAM_INFO
	.align		4
.L_30:
        /*0058*/ 	.byte	0x04, 0x17
        /*005a*/ 	.short	(.L_32 - .L_31)
.L_31:
        /*005c*/ 	.word	0x00000000
        /*0060*/ 	.short	0x0003
        /*0062*/ 	.short	0x0010
        /*0064*/ 	.byte	0x00, 0xf5, 0x21, 0x00


	//----- nvinfo : EIATTR_KPARAM_INFO
	.align		4
.L_32:
        /*0068*/ 	.byte	0x04, 0x17
        /*006a*/ 	.short	(.L_34 - .L_33)
.L_33:
        /*006c*/ 	.word	0x00000000
        /*0070*/ 	.short	0x0002
        /*0072*/ 	.short	0x000c
        /*0074*/ 	.byte	0x00, 0xf0, 0x11, 0x00


	//----- nvinfo : EIATTR_KPARAM_INFO
	.align		4
.L_34:
        /*0078*/ 	.byte	0x04, 0x17
        /*007a*/ 	.short	(.L_36 - .L_35)
.L_35:
        /*007c*/ 	.word	0x00000000
        /*0080*/ 	.short	0x0001
        /*0082*/ 	.short	0x0008
        /*0084*/ 	.byte	0x00, 0xf0, 0x11, 0x00


	//----- nvinfo : EIATTR_KPARAM_INFO
	.align		4
.L_36:
        /*0088*/ 	.byte	0x04, 0x17
        /*008a*/ 	.short	(.L_38 - .L_37)
.L_37:
        /*008c*/ 	.word	0x00000000
        /*0090*/ 	.short	0x0000
        /*0092*/ 	.short	0x0000
        /*0094*/ 	.byte	0x00, 0xf5, 0x21, 0x00


	//----- nvinfo : EIATTR_SPARSE_MMA_MASK
	.align		4
.L_38:
        /*0098*/ 	.byte	0x03, 0x50
        /*009a*/ 	.short	0x0000


	//----- nvinfo : EIATTR_MAXREG_COUNT
	.align		4
        /*009c*/ 	.byte	0x03, 0x1b
        /*009e*/ 	.short	0x00ff


	//----- nvinfo : EIATTR_MERCURY_ISA_VERSION
	.align		4
        /*00a0*/ 	.byte	0x03, 0x5f
        /*00a2*/ 	.short	0x0101


	//----- nvinfo : EIATTR_VRC_CTA_INIT_COUNT
	.align		4
        /*00a4*/ 	.byte	0x02, 0x4a
	.zero		1
	.zero		1


	//----- nvinfo : EIATTR_EXIT_INSTR_OFFSETS
	.align		4
        /*00a8*/ 	.byte	0x04, 0x1c
        /*00aa*/ 	.short	(.L_40 - .L_39)


	//   ....[0]....
.L_39:
        /*00ac*/ 	.word	0x00001d90


	//   ....[1]....
        /*00b0*/ 	.word	0x00002780


	//----- nvinfo : EIATTR_CRS_STACK_SIZE
	.align		4
.L_40:
        /*00b4*/ 	.byte	0x04, 0x1e
        /*00b6*/ 	.short	(.L_42 - .L_41)
.L_41:
        /*00b8*/ 	.word	0x00000000


	//----- nvinfo : EIATTR_CBANK_PARAM_SIZE
	.align		4
.L_42:
        /*00bc*/ 	.byte	0x03, 0x19
        /*00be*/ 	.short	0x0090


	//----- nvinfo : EIATTR_PARAM_CBANK
	.align		4
        /*00c0*/ 	.byte	0x04, 0x0a
        /*00c2*/ 	.short	(.L_44 - .L_43)
	.align		4
.L_43:
        /*00c4*/ 	.word	index@(.nv.constant0._Z18deviceRenderKernelP10FramePixeliiPK11SceneObjecti12Illuminationd7Vector3S5_)
        /*00c8*/ 	.short	0x0380
        /*00ca*/ 	.short	0x0090


	//----- nvinfo : EIATTR_SW_WAR
	.align		4
.L_44:
        /*00cc*/ 	.byte	0x04, 0x36
        /*00ce*/ 	.short	(.L_46 - .L_45)
.L_45:
        /*00d0*/ 	.word	0x00000008
.L_46:


//--------------------- .nv.callgraph             --------------------------
	.section	.nv.callgraph,"",@"SHT_CUDA_CALLGRAPH"
	.align	4
	.sectionentsize	8
	.align		4
        /*0000*/ 	.word	0x00000000
	.align		4
        /*0004*/ 	.word	0xffffffff
	.align		4
        /*0008*/ 	.word	0x00000000
	.align		4
        /*000c*/ 	.word	0xfffffffe
	.align		4
        /*0010*/ 	.word	0x00000000
	.align		4
        /*0014*/ 	.word	0xfffffffd
	.align		4
        /*0018*/ 	.word	0x00000000
	.align		4
        /*001c*/ 	.word	0xfffffffc


//--------------------- .nv.constant4             --------------------------
	.section	.nv.constant4,"a",@progbits
	.align	8
	.align		8
.nv.constant4:
        /*0000*/ 	.dword	__cudart_i2opi_d


//--------------------- .text._Z18deviceRenderKernelP10FramePixeliiPK11SceneObjecti12Illuminationd7Vector3S5_ --------------------------
	.section	.text._Z18deviceRenderKernelP10FramePixeliiPK11SceneObjecti12Illuminationd7Vector3S5_,"ax",@progbits
	.align	128
        .global         _Z18deviceRenderKernelP10FramePixeliiPK11SceneObjecti12Illuminationd7Vector3S5_
        .type           _Z18deviceRenderKernelP10FramePixeliiPK11SceneObjecti12Illuminationd7Vector3S5_,@function
        .size           _Z18deviceRenderKernelP10FramePixeliiPK11SceneObjecti12Illuminationd7Vector3S5_,(.L_x_180 - _Z18deviceRenderKernelP10FramePixeliiPK11SceneObjecti12Illuminationd7Vector3S5_)
        .other          _Z18deviceRenderKernelP10FramePixeliiPK11SceneObjecti12Illuminationd7Vector3S5_,@"STO_CUDA_ENTRY STV_DEFAULT"
_Z18deviceRenderKernelP10FramePixeliiPK11SceneObjecti12Illuminationd7Vector3S5_:
.text._Z18deviceRenderKernelP10FramePixeliiPK11SceneObjecti12Illuminationd7Vector3S5_:
[----:B------:R-:W0:Y:S08]  /*0000*/  LDC R1, c[0x0][0x37c] ;  /* 0x0000df00ff017b82 */ /* 0x000e300000000800 */
[----:B------:R-:W1:Y:S01]  /*0010*/  LDC.64 R4, c[0x0][0x3d8] ;  /* 0x0000f600ff047b82 */ /* 0x000e620000000a00 */
[----:B------:R-:W2:Y:S01]  /*0020*/  LDCU UR4, c[0x0][0x2f8] ;  /* 0x00005f00ff0477ac */ /* 0x000ea20008000800 */
[----:B0-----:R-:W-:Y:S01]  /*0030*/  VIADD R1, R1, 0xffffff70 ;  /* 0xffffff7001017836 */ /* 0x001fe20000000000 */
[----:B------:R-:W0:Y:S05]  /*0040*/  LDCU UR5, c[0x0][0x2fc] ;  /* 0x00005f80ff0577ac */ /* 0x000e2a0008000800 */
[----:B------:R-:W3:Y:S08]  /*0050*/  LDC.64 R8, c[0x0][0x3b0] ;  /* 0x0000ec00ff087b82 */ /* 0x000ef00000000a00 */
[----:B------:R-:W4:Y:S01]  /*0060*/  LDC.64 R10, c[0x0][0x3b8] ;  /* 0x0000ee00ff0a7b82 */ /* 0x000f220000000a00 */
[----:B--2---:R-:W-:-:S07]  /*0070*/  IADD3 R60, P2, PT, R1, UR4, RZ ;  /* 0x00000004013c7c10 */ /* 0x004fce000ff5e0ff */
[----:B------:R-:W2:Y:S01]  /*0080*/  LDC.64 R12, c[0x0][0x3c0] ;  /* 0x0000f000ff0c7b82 */ /* 0x000ea20000000a00 */
[----:B-1----:R-:W-:-:S07]  /*0090*/  DMUL R4, R4, 0.5 ;  /* 0x3fe0000004047828 */ /* 0x002fce0000000000 */
[----:B------:R-:W1:Y:S01]  /*00a0*/  LDC.64 R14, c[0x0][0x3c8] ;  /* 0x0000f200ff0e7b82 */ /* 0x000e620000000a00 */
[----:B---3--:R-:W-:Y:S01]  /*00b0*/  STL.64 [R1+0x10], R8 ;  /* 0x0000100801007387 */ /* 0x008fe20000100a00 */
[----:B------:R-:W-:-:S06]  /*00c0*/  DSETP.NEU.AND P1, PT, |R4|, +INF , PT ;  /* 0x7ff000000400742a */ /* 0x000fcc0003f2d200 */
[----:B------:R-:W3:Y:S01]  /*00d0*/  LDC.64 R16, c[0x0][0x3d0] ;  /* 0x0000f400ff107b82 */ /* 0x000ee20000000a00 */
[----:B----4-:R-:W-:Y:S07]  /*00e0*/  STL.64 [R1+0x18], R10 ;  /* 0x0000180a01007387 */ /* 0x010fee0000100a00 */
[----:B------:R-:W4:Y:S01]  /*00f0*/  LDC.64 R18, c[0x0][0x3e0] ;  /* 0x0000f800ff127b82 */ /* 0x000f220000000a00 */
[----:B--2---:R-:W-:Y:S01]  /*0100*/  STL.64 [R1+0x20], R12 ;  /* 0x0000200c01007387 */ /* 0x004fe20000100a00 */
[----:B------:R-:W-:-:S06]  /*0110*/  @!P1 PLOP3.LUT P0, PT, PT, PT, PT, 0x80, 0x8 ;  /* 0x000000000008981c */ /* 0x000fcc0003f0f070 */
[----:B------:R-:W2:Y:S01]  /*0120*/  LDC.64 R20, c[0x0][0x3e8] ;  /* 0x0000fa00ff147b82 */ /* 0x000ea20000000a00 */
[----:B-1----:R-:W-:Y:S07]  /*0130*/  STL.64 [R1+0x28], R14 ;  /* 0x0000280e01007387 */ /* 0x002fee0000100a00 */
[----:B------:R-:W1:Y:S01]  /*0140*/  LDC.64 R22, c[0x0][0x3f0] ;  /* 0x0000fc00ff167b82 */ /* 0x000e620000000a00 */
[----:B---3--:R-:W-:Y:S07]  /*0150*/  STL.64 [R1+0x30], R16 ;  /* 0x0000301001007387 */ /* 0x008fee0000100a00 */
[----:B------:R-:W3:Y:S01]  /*0160*/  LDC.64 R2, c[0x0][0x3a0] ;  /* 0x0000e800ff027b82 */ /* 0x000ee20000000a00 */
[----:B----4-:R-:W-:Y:S07]  /*0170*/  STL.64 [R1+0x38], R18 ;  /* 0x0000381201007387 */ /* 0x010fee0000100a00 */
[----:B------:R-:W4:Y:S01]  /*0180*/  LDC.64 R6, c[0x0][0x3a8] ;  /* 0x0000ea00ff067b82 */ /* 0x000f220000000a00 */
[----:B--2---:R-:W-:Y:S04]  /*0190*/  STL.64 [R1+0x40], R20 ;  /* 0x0000401401007387 */ /* 0x004fe80000100a00 */
[----:B-1----:R-:W-:Y:S04]  /*01a0*/  STL.64 [R1+0x48], R22 ;  /* 0x0000481601007387 */ /* 0x002fe80000100a00 */
[----:B---3--:R0:W-:Y:S04]  /*01b0*/  STL.64 [R1], R2 ;  /* 0x0000000201007387 */ /* 0x0081e80000100a00 */
[----:B----4-:R1:W-:Y:S01]  /*01c0*/  STL.64 [R1+0x8], R6 ;  /* 0x0000080601007387 */ /* 0x0103e20000100a00 */
[----:B0-----:R-:W-:Y:S01]  /*01d0*/  IMAD.X R2, RZ, RZ, UR5, P2 ;  /* 0x00000005ff027e24 */ /* 0x001fe200090e06ff */
[----:B-1----:R-:W-:Y:S01]  /*01e0*/  @!P1 DMUL R6, RZ, R4 ;  /* 0x00000004ff069228 */ /* 0x002fe20000000000 */
[----:B------:R-:W-:Y:S10]  /*01f0*/  @!P1 BRA `(.L_x_0) ;  /* 0x0000000000509947 */ /* 0x000ff40003800000 */
[----:B------:R-:W-:Y:S01]  /*0200*/  UMOV UR4, 0x6dc9c883 ;  /* 0x6dc9c88300047882 */ /* 0x000fe20000000000 */
[----:B------:R-:W-:Y:S01]  /*0210*/  UMOV UR5, 0x3fe45f30 ;  /* 0x3fe45f3000057882 */ /* 0x000fe20000000000 */
[C---:B------:R-:W-:Y:S02]  /*0220*/  DSETP.GE.AND P0, PT, |R4|.reuse, 2.14748364800000000000e+09, PT ;  /* 0x41e000000400742a */ /* 0x040fe40003f06200 */
[----:B------:R-:W-:Y:S01]  /*0230*/  DMUL R8, R4, UR4 ;  /* 0x0000000404087c28 */ /* 0x000fe20008000000 */
[----:B------:R-:W-:Y:S01]  /*0240*/  UMOV UR4, 0x54442d18 ;  /* 0x54442d1800047882 */ /* 0x000fe20000000000 */
[----:B------:R-:W-:-:S08]  /*0250*/  UMOV UR5, 0x3ff921fb ;  /* 0x3ff921fb00057882 */ /* 0x000fd00000000000 */
[----:B------:R-:W0:Y:S08]  /*0260*/  F2I.F64 R8, R8 ;  /* 0x0000000800087311 */ /* 0x000e300000301100 */
[----:B0-----:R-:W0:Y:S02]  /*0270*/  I2F.F64 R6, R8 ;  /* 0x0000000800067312 */ /* 0x001e240000201c00 */
[----:B0-----:R-:W-:Y:S01]  /*0280*/  DFMA R10, R6, -UR4, R4 ;  /* 0x80000004060a7c2b */ /* 0x001fe20008000004 */
[----:B------:R-:W-:Y:S01]  /*0290*/  UMOV UR4, 0x33145c00 ;  /* 0x33145c0000047882 */ /* 0x000fe20000000000 */
[----:B------:R-:W-:-:S06]  /*02a0*/  UMOV UR5, 0x3c91a626 ;  /* 0x3c91a62600057882 */ /* 0x000fcc0000000000 */
[----:B------:R-:W-:Y:S01]  /*02b0*/  DFMA R10, R6, -UR4, R10 ;  /* 0x80000004060a7c2b */ /* 0x000fe2000800000a */
[----:B------:R-:W-:Y:S01]  /*02c0*/  UMOV UR4, 0x252049c0 ;  /* 0x252049c000047882 */ /* 0x000fe20000000000 */
[----:B------:R-:W-:-:S06]  /*02d0*/  UMOV UR5, 0x397b839a ;  /* 0x397b839a00057882 */ /* 0x000fcc0000000000 */
[----:B------:R-:W-:Y:S01]  /*02e0*/  DFMA R6, R6, -UR4, R10 ;  /* 0x8000000406067c2b */ /* 0x000fe2000800000a */
[----:B------:R-:W-:Y:S10]  /*02f0*/  @!P0 BRA `(.L_x_1) ;  /* 0x0000000000088947 */ /* 0x000ff40003800000 */
[----:B------:R-:W-:-:S07]  /*0300*/  MOV R18, 0x320 ;  /* 0x0000032000127802 */ /* 0x000fce0000000f00 */
[----:B------:R-:W-:Y:S05]  /*0310*/  CALL.REL.NOINC `($_Z18deviceRenderKernelP10FramePixeliiPK11SceneObjecti12Illuminationd7Vector3S5_$__internal_trig_reduction_slowpathd) ;  /* 0x000000b000007944 */ /* 0x000fea0003c00000 */
.L_x_1:
[----:B------:R-:W-:-:S04]  /*0320*/  LOP3.LUT R8, R8, 0x1, RZ, 0xc0, !PT ;  /* 0x0000000108087812 */ /* 0x000fc800078ec0ff */
[----:B------:R-:W-:-:S13]  /*0330*/  ISETP.NE.U32.AND P0, PT, R8, 0x1, PT ;  /* 0x000000010800780c */ /* 0x000fda0003f05070 */
.L_x_0:
[----:B------:R-:W-:Y:S01]  /*0340*/  DMUL R4, R6, R6 ;  /* 0x0000000606047228 */ /* 0x000fe20000000000 */
[----:B------:R-:W-:Y:S01]  /*0350*/  IMAD.MOV.U32 R8, RZ, RZ, 0x5b27ebb1 ;  /* 0x5b27ebb1ff087424 */ /* 0x000fe200078e00ff */
[----:B------:R-:W-:Y:S01]  /*0360*/  UMOV UR4, 0x2799bcb9 ;  /* 0x2799bcb900047882 */ /* 0x000fe20000000000 */
[----:B------:R-:W-:Y:S01]  /*0370*/  IMAD.MOV.U32 R9, RZ, RZ, 0x3ef9757c ;  /* 0x3ef9757cff097424 */ /* 0x000fe200078e00ff */
[----:B------:R-:W-:Y:S01]  /*0380*/  UMOV UR5, 0x3ee48dac ;  /* 0x3ee48dac00057882 */ /* 0x000fe20000000000 */
[----:B------:R-:W0:Y:S01]  /*0390*/  LDC.64 R14, c[0x0][0x3e8] ;  /* 0x0000fa00ff0e7b82 */ /* 0x000e220000000a00 */
[----:B------:R-:W-:Y:S03]  /*03a0*/  BSSY.RECONVERGENT B0, `(.L_x_2) ;  /* 0x0000038000007945 */ /* 0x000fe60003800200 */
[----:B------:R-:W-:Y:S01]  /*03b0*/  DFMA R8, R4, UR4, -R8 ;  /* 0x0000000404087c2b */ /* 0x000fe20008000808 */
[----:B------:R-:W-:Y:S01]  /*03c0*/  UMOV UR4, 0xfd91e04 ;  /* 0x0fd91e0400047882 */ /* 0x000fe20000000000 */
[----:B------:R-:W-:-:S02]  /*03d0*/  UMOV UR5, 0x3f0980e9 ;  /* 0x3f0980e900057882 */ /* 0x000fc40000000000 */
[----:B------:R-:W1:Y:S04]  /*03e0*/  LDC.64 R52, c[0x0][0x400] ;  /* 0x00010000ff347b82 */ /* 0x000e680000000a00 */
[C---:B------:R-:W-:Y:S01]  /*03f0*/  DFMA R8, R4.reuse, R8, UR4 ;  /* 0x0000000404087e2b */ /* 0x040fe20008000008 */
[----:B------:R-:W-:Y:S01]  /*0400*/  UMOV UR4, 0x417d7e1d ;  /* 0x417d7e1d00047882 */ /* 0x000fe20000000000 */
[----:B------:R-:W-:Y:S02]  /*0410*/  UMOV UR5, 0x3efae2b0 ;  /* 0x3efae2b000057882 */ /* 0x000fe40000000000 */
[----:B------:R-:W2:Y:S04]  /*0420*/  LDC.64 R54, c[0x0][0x3e0] ;  /* 0x0000f800ff367b82 */ /* 0x000ea80000000a00 */
[----:B------:R-:W-:Y:S01]  /*0430*/  DFMA R8, R4, R8, -UR4 ;  /* 0x8000000404087e2b */ /* 0x000fe20008000008 */
[----:B------:R-:W-:Y:S01]  /*0440*/  UMOV UR4, 0x41bfba57 ;  /* 0x41bfba5700047882 */ /* 0x000fe20000000000 */
[----:B------:R-:W-:-:S06]  /*0450*/  UMOV UR5, 0x3f119f53 ;  /* 0x3f119f5300057882 */ /* 0x000fcc0000000000 */
[----:B------:R-:W-:Y:S01]  /*0460*/  DFMA R8, R4, R8, UR4 ;  /* 0x0000000404087e2b */ /* 0x000fe20008000008 */
        /* <DEDUP_REMOVED lines=29> */
[----:B------:R-:W-:-:S08]  /*0640*/  DFMA R8, R4, R8, UR4 ;  /* 0x0000000404087e2b */ /* 0x000fd00008000008 */
[----:B------:R-:W-:-:S08]  /*0650*/  DMUL R12, R4, R8 ;  /* 0x00000008040c7228 */ /* 0x000fd00000000000 */
[----:B------:R-:W-:Y:S01]  /*0660*/  DFMA R16, R12, R6, R6 ;  /* 0x000000060c10722b */ /* 0x000fe20000000006 */
[----:B012---:R-:W-:Y:S10]  /*0670*/  @P0 BRA `(.L_x_3) ;  /* 0x0000000000280947 */ /* 0x007ff40003800000 */
[----:B------:R-:W0:Y:S01]  /*0680*/  MUFU.RCP64H R9, R17 ;  /* 0x0000001100097308 */ /* 0x000e220000001800 */
[----:B------:R-:W-:-:S06]  /*0690*/  IMAD.MOV.U32 R8, RZ, RZ, RZ ;  /* 0x000000ffff087224 */ /* 0x000fcc00078e00ff */
[----:B0-----:R-:W-:-:S08]  /*06a0*/  DFMA R4, -R16, R8, 1 ;  /* 0x3ff000001004742b */ /* 0x001fd00000000108 */
[----:B------:R-:W-:Y:S02]  /*06b0*/  DFMA R10, R4, R4, R4 ;  /* 0x00000004040a722b */ /* 0x000fe40000000004 */
[----:B------:R-:W-:-:S06]  /*06c0*/  DADD R4, R16, -R6 ;  /* 0x0000000010047229 */ /* 0x000fcc0000000806 */
[----:B------:R-:W-:Y:S02]  /*06d0*/  DFMA R10, R8, R10, R8 ;  /* 0x0000000a080a722b */ /* 0x000fe40000000008 */
[----:B------:R-:W-:-:S06]  /*06e0*/  DFMA R4, R12, R6, -R4 ;  /* 0x000000060c04722b */ /* 0x000fcc0000000804 */
[----:B------:R-:W-:-:S08]  /*06f0*/  DFMA R6, R16, -R10, 1 ;  /* 0x3ff000001006742b */ /* 0x000fd0000000080a */
[----:B------:R-:W-:-:S08]  /*0700*/  DFMA R4, R4, -R10, R6 ;  /* 0x8000000a0404722b */ /* 0x000fd00000000006 */
[----:B------:R-:W-:-:S11]  /*0710*/  DFMA R16, -R10, R4, -R10 ;  /* 0x000000040a10722b */ /* 0x000fd6000000090a */
.L_x_3:
[----:B------:R-:W-:Y:S05]  /*0720*/  BSYNC.RECONVERGENT B0 ;  /* 0x0000000000007941 */ /* 0x000fea0003800200 */
.L_x_2:
[----:B------:R-:W0:Y:S01]  /*0730*/  LDCU.128 UR4, c[0x0][0x3f0] ;  /* 0x00007e00ff0477ac */ /* 0x000e220008000c00 */
[----:B------:R-:W1:Y:S01]  /*0740*/  LDC.64 R46, c[0x0][0x408] ;  /* 0x00010200ff2e7b82 */ /* 0x000e620000000a00 */
[----:B------:R-:W-:Y:S01]  /*0750*/  DADD R52, -R14, R52 ;  /* 0x000000000e347229 */ /* 0x000fe20000000134 */
[----:B------:R-:W-:Y:S01]  /*0760*/  MOV R10, 0x0 ;  /* 0x00000000000a7802 */ /* 0x000fe20000000f00 */
[----:B------:R-:W-:-:S06]  /*0770*/  IMAD.MOV.U32 R11, RZ, RZ, 0x3fd80000 ;  /* 0x3fd80000ff0b7424 */ /* 0x000fcc00078e00ff */
[----:B------:R-:W-:Y:S02]  /*0780*/  DMUL R4, R52, R52 ;  /* 0x0000003434047228 */ /* 0x000fe40000000000 */
[----:B0-----:R-:W-:Y:S02]  /*0790*/  DADD R54, -R54, UR6 ;  /* 0x0000000636367e29 */ /* 0x001fe40008000100 */
[----:B-1----:R-:W-:-:S06]  /*07a0*/  DADD R46, R46, -UR4 ;  /* 0x800000042e2e7e29 */ /* 0x002fcc0008000000 */
[----:B------:R-:W-:-:S08]  /*07b0*/  DFMA R4, R54, R54, R4 ;  /* 0x000000363604722b */ /* 0x000fd00000000004 */
[----:B------:R-:W-:-:S06]  /*07c0*/  DFMA R4, R46, R46, R4 ;  /* 0x0000002e2e04722b */ /* 0x000fcc0000000004 */
[----:B------:R-:W0:Y:S04]  /*07d0*/  MUFU.RSQ64H R7, R5 ;  /* 0x0000000500077308 */ /* 0x000e280000001c00 */
[----:B------:R-:W-:-:S05]  /*07e0*/  VIADD R6, R5, 0xfcb00000 ;  /* 0xfcb0000005067836 */ /* 0x000fca0000000000 */
[----:B------:R-:W-:Y:S01]  /*07f0*/  ISETP.GE.U32.AND P0, PT, R6, 0x7ca00000, PT ;  /* 0x7ca000000600780c */ /* 0x000fe20003f06070 */
[----:B0-----:R-:W-:-:S08]  /*0800*/  DMUL R8, R6, R6 ;  /* 0x0000000606087228 */ /* 0x001fd00000000000 */
[----:B------:R-:W-:-:S08]  /*0810*/  DFMA R8, R4, -R8, 1 ;  /* 0x3ff000000408742b */ /* 0x000fd00000000808 */
[----:B------:R-:W-:Y:S02]  /*0820*/  DFMA R10, R8, R10, 0.5 ;  /* 0x3fe00000080a742b */ /* 0x000fe4000000000a */
[----:B------:R-:W-:-:S08]  /*0830*/  DMUL R8, R6, R8 ;  /* 0x0000000806087228 */ /* 0x000fd00000000000 */
[----:B------:R-:W-:-:S08]  /*0840*/  DFMA R10, R10, R8, R6 ;  /* 0x000000080a0a722b */ /* 0x000fd00000000006 */
[----:B------:R-:W-:Y:S02]  /*0850*/  DMUL R12, R4, R10 ;  /* 0x0000000a040c7228 */ /* 0x000fe40000000000 */
[----:B------:R-:W-:Y:S02]  /*0860*/  VIADD R15, R11, 0xfff00000 ;  /* 0xfff000000b0f7836 */ /* 0x000fe40000000000 */
[----:B------:R-:W-:-:S04]  /*0870*/  IMAD.MOV.U32 R14, RZ, RZ, R10 ;  /* 0x000000ffff0e7224 */ /* 0x000fc800078e000a */
[----:B------:R-:W-:-:S08]  /*0880*/  DFMA R8, R12, -R12, R4 ;  /* 0x8000000c0c08722b */ /* 0x000fd00000000004 */
[----:B------:R-:W-:Y:S01]  /*0890*/  DFMA R18, R8, R14, R12 ;  /* 0x0000000e0812722b */ /* 0x000fe2000000000c */
[----:B------:R-:W-:Y:S10]  /*08a0*/  @!P0 BRA `(.L_x_4) ;  /* 0x0000000000188947 */ /* 0x000ff40003800000 */
[----:B------:R-:W-:Y:S01]  /*08b0*/  IMAD.MOV.U32 R11, RZ, RZ, R15 ;  /* 0x000000ffff0b7224 */ /* 0x000fe200078e000f */
[----:B------:R-:W-:Y:S01]  /*08c0*/  MOV R20, 0x8f0 ;  /* 0x000008f000147802 */ /* 0x000fe20000000f00 */
[----:B------:R-:W-:-:S07]  /*08d0*/  IMAD.MOV.U32 R21, RZ, RZ, 0x0 ;  /* 0x00000000ff157424 */ /* 0x000fce00078e00ff */
[----:B------:R-:W-:Y:S05]  /*08e0*/  CALL.REL.NOINC `($__internal_1_$__cuda_sm20_dsqrt_rn_f64_mediumpath_v1) ;  /* 0x0000009800b07944 */ /* 0x000fea0003c00000 */
[----:B------:R-:W-:Y:S01]  /*08f0*/  IMAD.MOV.U32 R18, RZ, RZ, R4 ;  /* 0x000000ffff127224 */ /* 0x000fe200078e0004 */
[----:B------:R-:W-:-:S07]  /*0900*/  MOV R19, R5 ;  /* 0x0000000500137202 */ /* 0x000fce0000000f00 */
.L_x_4:
[----:B------:R-:W-:Y:S01]  /*0910*/  UMOV UR4, 0x812dea11 ;  /* 0x812dea1100047882 */ /* 0x000fe20000000000 */
[----:B------:R-:W-:Y:S01]  /*0920*/  UMOV UR5, 0x3d719799 ;  /* 0x3d71979900057882 */ /* 0x000fe20000000000 */
[----:B------:R-:W-:Y:S01]  /*0930*/  BSSY.RECONVERGENT B7, `(.L_x_5) ;  /* 0x0000050000077945 */ /* 0x000fe20003800200 */
[----:B------:R-:W-:-:S14]  /*0940*/  DSETP.GEU.AND P0, PT, R18, UR4, PT ;  /* 0x0000000412007e2a */ /* 0x000fdc000bf0e000 */
[----:B------:R-:W-:Y:S05]  /*0950*/  @!P0 BRA `(.L_x_6) ;  /* 0x0000000400348947 */ /* 0x000fea0003800000 */
[----:B------:R-:W0:Y:S01]  /*0960*/  MUFU.RCP64H R5, R19 ;  /* 0x0000001300057308 */ /* 0x000e220000001800 */
[----:B------:R-:W-:Y:S01]  /*0970*/  IMAD.MOV.U32 R4, RZ, RZ, 0x1 ;  /* 0x00000001ff047424 */ /* 0x000fe200078e00ff */
[----:B------:R-:W-:Y:S01]  /*0980*/  FSETP.GEU.AND P1, PT, |R55|, 6.5827683646048100446e-37, PT ;  /* 0x036000003700780b */ /* 0x000fe20003f2e200 */
[----:B------:R-:W-:Y:S04]  /*0990*/  BSSY.RECONVERGENT B6, `(.L_x_7) ;  /* 0x0000013000067945 */ /* 0x000fe80003800200 */
[----:B0-----:R-:W-:-:S08]  /*09a0*/  DFMA R6, R4, -R18, 1 ;  /* 0x3ff000000406742b */ /* 0x001fd00000000812 */
[----:B------:R-:W-:-:S08]  /*09b0*/  DFMA R6, R6, R6, R6 ;  /* 0x000000060606722b */ /* 0x000fd00000000006 */
[----:B------:R-:W-:-:S08]  /*09c0*/  DFMA R6, R4, R6, R4 ;  /* 0x000000060406722b */ /* 0x000fd00000000004 */
[----:B------:R-:W-:-:S08]  /*09d0*/  DFMA R4, R6, -R18, 1 ;  /* 0x3ff000000604742b */ /* 0x000fd00000000812 */
[----:B------:R-:W-:-:S08]  /*09e0*/  DFMA R4, R6, R4, R6 ;  /* 0x000000040604722b */ /* 0x000fd00000000006 */
[----:B------:R-:W-:-:S08]  /*09f0*/  DMUL R6, R54, R4 ;  /* 0x0000000436067228 */ /* 0x000fd00000000000 */
[----:B------:R-:W-:-:S08]  /*0a00*/  DFMA R8, R6, -R18, R54 ;  /* 0x800000120608722b */ /* 0x000fd00000000036 */
[----:B------:R-:W-:-:S10]  /*0a10*/  DFMA R4, R4, R8, R6 ;  /* 0x000000080404722b */ /* 0x000fd40000000006 */
[----:B------:R-:W-:-:S05]  /*0a20*/  FFMA R0, RZ, R19, R5 ;  /* 0x00000013ff007223 */ /* 0x000fca0000000005 */
[----:B------:R-:W-:-:S13]  /*0a30*/  FSETP.GT.AND P0, PT, |R0|, 1.469367938527859385e-39, PT ;  /* 0x001000000000780b */ /* 0x000fda0003f04200 */
[----:B------:R-:W-:Y:S05]  /*0a40*/  @P0 BRA P1, `(.L_x_8) ;  /* 0x00000000001c0947 */ /* 0x000fea0000800000 */
[----:B------:R-:W-:Y:S01]  /*0a50*/  IMAD.MOV.U32 R4, RZ, RZ, R54 ;  /* 0x000000ffff047224 */ /* 0x000fe200078e0036 */
[----:B------:R-:W-:Y:S01]  /*0a60*/  MOV R20, 0xac0 ;  /* 0x00000ac000147802 */ /* 0x000fe20000000f00 */
[----:B------:R-:W-:Y:S02]  /*0a70*/  IMAD.MOV.U32 R5, RZ, RZ, R55 ;  /* 0x000000ffff057224 */ /* 0x000fe400078e0037 */
[----:B------:R-:W-:Y:S02]  /*0a80*/  IMAD.MOV.U32 R6, RZ, RZ, R18 ;  /* 0x000000ffff067224 */ /* 0x000fe400078e0012 */
[----:B------:R-:W-:Y:S02]  /*0a90*/  IMAD.MOV.U32 R7, RZ, RZ, R19 ;  /* 0x000000ffff077224 */ /* 0x000fe400078e0013 */
[----:B------:R-:W-:-:S07]  /*0aa0*/  IMAD.MOV.U32 R21, RZ, RZ, 0x0 ;  /* 0x00000000ff157424 */ /* 0x000fce00078e00ff */
[----:B------:R-:W-:Y:S05]  /*0ab0*/  CALL.REL.NOINC `($__internal_0_$__cuda_sm20_div_rn_f64_full) ;  /* 0x00000090009c7944 */ /* 0x000fea0003c00000 */
.L_x_8:
[----:B------:R-:W-:Y:S05]  /*0ac0*/  BSYNC.RECONVERGENT B6 ;  /* 0x0000000000067941 */ /* 0x000fea0003800200 */
.L_x_7:
[----:B------:R-:W0:Y:S01]  /*0ad0*/  MUFU.RCP64H R7, R19 ;  /* 0x0000001300077308 */ /* 0x000e220000001800 */
[----:B------:R-:W-:Y:S01]  /*0ae0*/  MOV R6, 0x1 ;  /* 0x0000000100067802 */ /* 0x000fe20000000f00 */
[----:B------:R-:W-:Y:S01]  /*0af0*/  BSSY.RECONVERGENT B6, `(.L_x_9) ;  /* 0x0000018000067945 */ /* 0x000fe20003800200 */
[----:B------:R-:W-:Y:S01]  /*0b00*/  FSETP.GEU.AND P1, PT, |R53|, 6.5827683646048100446e-37, PT ;  /* 0x036000003500780b */ /* 0x000fe20003f2e200 */
[----:B------:R-:W-:Y:S02]  /*0b10*/  IMAD.MOV.U32 R54, RZ, RZ, R4 ;  /* 0x000000ffff367224 */ /* 0x000fe400078e0004 */
[----:B------:R-:W-:Y:S01]  /*0b20*/  IMAD.MOV.U32 R55, RZ, RZ, R5 ;  /* 0x000000ffff377224 */ /* 0x000fe200078e0005 */
        /* <DEDUP_REMOVED lines=12> */
[----:B------:R-:W-:Y:S01]  /*0bf0*/  MOV R7, R19 ;  /* 0x0000001300077202 */ /* 0x000fe20000000f00 */
[----:B------:R-:W-:Y:S01]  /*0c00*/  IMAD.MOV.U32 R5, RZ, RZ, R53 ;  /* 0x000000ffff057224 */ /* 0x000fe200078e0035 */
[----:B------:R-:W-:Y:S01]  /*0c10*/  MOV R20, 0xc50 ;  /* 0x00000c5000147802 */ /* 0x000fe20000000f00 */
[----:B------:R-:W-:Y:S02]  /*0c20*/  IMAD.MOV.U32 R6, RZ, RZ, R18 ;  /* 0x000000ffff067224 */ /* 0x000fe400078e0012 */
[----:B------:R-:W-:-:S07]  /*0c30*/  IMAD.MOV.U32 R21, RZ, RZ, 0x0 ;  /* 0x00000000ff157424 */ /* 0x000fce00078e00ff */
[----:B------:R-:W-:Y:S05]  /*0c40*/  CALL.REL.NOINC `($__internal_0_$__cuda_sm20_div_rn_f64_full) ;  /* 0x0000009000387944 */ /* 0x000fea0003c00000 */
[----:B------:R-:W-:Y:S02]  /*0c50*/  IMAD.MOV.U32 R6, RZ, RZ, R4 ;  /* 0x000000ffff067224 */ /* 0x000fe400078e0004 */
[----:B------:R-:W-:-:S07]  /*0c60*/  IMAD.MOV.U32 R7, RZ, RZ, R5 ;  /* 0x000000ffff077224 */ /* 0x000fce00078e0005 */
.L_x_10:
[----:B------:R-:W-:Y:S05]  /*0c70*/  BSYNC.RECONVERGENT B6 ;  /* 0x0000000000067941 */ /* 0x000fea0003800200 */
.L_x_9:
[----:B------:R-:W0:Y:S01]  /*0c80*/  MUFU.RCP64H R5, R19 ;  /* 0x0000001300057308 */ /* 0x000e220000001800 */
[----:B------:R-:W-:Y:S01]  /*0c90*/  IMAD.MOV.U32 R4, RZ, RZ, 0x1 ;  /* 0x00000001ff047424 */ /* 0x000fe200078e00ff */
[----:B------:R-:W-:Y:S01]  /*0ca0*/  FSETP.GEU.AND P1, PT, |R47|, 6.5827683646048100446e-37, PT ;  /* 0x036000002f00780b */ /* 0x000fe20003f2e200 */
[----:B------:R-:W-:Y:S01]  /*0cb0*/  BSSY.RECONVERGENT B6, `(.L_x_11) ;  /* 0x0000015000067945 */ /* 0x000fe20003800200 */
[----:B------:R-:W-:Y:S01]  /*0cc0*/  IMAD.MOV.U32 R52, RZ, RZ, R6 ;  /* 0x000000ffff347224 */ /* 0x000fe200078e0006 */
[----:B------:R-:W-:Y:S02]  /*0cd0*/  MOV R53, R7 ;  /* 0x0000000700357202 */ /* 0x000fe40000000f00 */
        /* <DEDUP_REMOVED lines=18> */
.L_x_12:
[----:B------:R-:W-:Y:S05]  /*0e00*/  BSYNC.RECONVERGENT B6 ;  /* 0x0000000000067941 */ /* 0x000fea0003800200 */
.L_x_11:
[----:B------:R-:W-:Y:S01]  /*0e10*/  MOV R46, R4 ;  /* 0x00000004002e7202 */ /* 0x000fe20000000f00 */
[----:B------:R-:W-:-:S07]  /*0e20*/  IMAD.MOV.U32 R47, RZ, RZ, R5 ;  /* 0x000000ffff2f7224 */ /* 0x000fce00078e0005 */
.L_x_6:
[----:B------:R-:W-:Y:S05]  /*0e30*/  BSYNC.RECONVERGENT B7 ;  /* 0x0000000000077941 */ /* 0x000fea0003800200 */
.L_x_5:
[----:B------:R-:W-:Y:S01]  /*0e40*/  DFMA R38, RZ, R46, -R54 ;  /* 0x0000002eff26722b */ /* 0x000fe20000000836 */
[----:B------:R-:W-:Y:S01]  /*0e50*/  IMAD.MOV.U32 R10, RZ, RZ, 0x0 ;  /* 0x00000000ff0a7424 */ /* 0x000fe200078e00ff */
[----:B------:R-:W-:Y:S01]  /*0e60*/  DMUL R36, RZ, R52 ;  /* 0x00000034ff247228 */ /* 0x000fe20000000000 */
[----:B------:R-:W-:Y:S01]  /*0e70*/  IMAD.MOV.U32 R11, RZ, RZ, 0x3fd80000 ;  /* 0x3fd80000ff0b7424 */ /* 0x000fe200078e00ff */
[----:B------:R-:W-:Y:S01]  /*0e80*/  DFMA R44, -RZ, R46, R52 ;  /* 0x0000002eff2c722b */ /* 0x000fe20000000134 */
[----:B------:R-:W-:Y:S03]  /*0e90*/  BSSY.RECONVERGENT B6, `(.L_x_13) ;  /* 0x000001b000067945 */ /* 0x000fe60003800200 */
[----:B------:R-:W-:Y:S02]  /*0ea0*/  DMUL R4, R38, R38 ;  /* 0x0000002626047228 */ /* 0x000fe40000000000 */
[----:B------:R-:W-:-:S06]  /*0eb0*/  DFMA R36, RZ, R54, -R36 ;  /* 0x00000036ff24722b */ /* 0x000fcc0000000824 */
        /* <DEDUP_REMOVED lines=11> */
[----:B------:R-:W-:Y:S01]  /*0f70*/  VIADD R11, R9, 0xfff00000 ;  /* 0xfff00000090b7836 */ /* 0x000fe20000000000 */
[----:B------:R-:W-:-:S05]  /*0f80*/  MOV R10, R8 ;  /* 0x00000008000a7202 */ /* 0x000fca0000000f00 */
[----:B------:R-:W-:-:S08]  /*0f90*/  DFMA R14, R12, -R12, R4 ;  /* 0x8000000c0c0e722b */ /* 0x000fd00000000004 */
[----:B------:R-:W-:Y:S01]  /*0fa0*/  DFMA R18, R14, R10, R12 ;  /* 0x0000000a0e12722b */ /* 0x000fe2000000000c */
[----:B------:R-:W-:Y:S10]  /*0fb0*/  @!P0 BRA `(.L_x_14) ;  /* 0x0000000000208947 */ /* 0x000ff40003800000 */
[----:B------:R-:W-:Y:S01]  /*0fc0*/  IMAD.MOV.U32 R10, RZ, RZ, R8 ;  /* 0x000000ffff0a7224 */ /* 0x000fe200078e0008 */
[----:B------:R-:W-:Y:S01]  /*0fd0*/  MOV R20, 0x1020 ;  /* 0x0000102000147802 */ /* 0x000fe20000000f00 */
[----:B------:R-:W-:Y:S02]  /*0fe0*/  IMAD.MOV.U32 R8, RZ, RZ, R14 ;  /* 0x000000ffff087224 */ /* 0x000fe400078e000e */
[----:B------:R-:W-:Y:S02]  /*0ff0*/  IMAD.MOV.U32 R9, RZ, RZ, R15 ;  /* 0x000000ffff097224 */ /* 0x000fe400078e000f */
[----:B------:R-:W-:-:S07]  /*1000*/  IMAD.MOV.U32 R21, RZ, RZ, 0x0 ;  /* 0x00000000ff157424 */ /* 0x000fce00078e00ff */
[----:B------:R-:W-:Y:S05]  /*1010*/  CALL.REL.NOINC `($__internal_1_$__cuda_sm20_dsqrt_rn_f64_mediumpath_v1) ;  /* 0x0000009000e47944 */ /* 0x000fea0003c00000 */
[----:B------:R-:W-:Y:S01]  /*1020*/  IMAD.MOV.U32 R18, RZ, RZ, R4 ;  /* 0x000000ffff127224 */ /* 0x000fe200078e0004 */
[----:B------:R-:W-:-:S07]  /*1030*/  MOV R19, R5 ;  /* 0x0000000500137202 */ /* 0x000fce0000000f00 */
.L_x_14:
[----:B------:R-:W-:Y:S05]  /*1040*/  BSYNC.RECONVERGENT B6 ;  /* 0x0000000000067941 */ /* 0x000fea0003800200 */
.L_x_13:
        /* <DEDUP_REMOVED lines=22> */
[----:B------:R-:W-:Y:S01]  /*11b0*/  IMAD.MOV.U32 R5, RZ, RZ, R45 ;  /* 0x000000ffff057224 */ /* 0x000fe200078e002d */
[----:B------:R-:W-:Y:S01]  /*11c0*/  MOV R21, 0x0 ;  /* 0x0000000000157802 */ /* 0x000fe20000000f00 */
[----:B------:R-:W-:Y:S02]  /*11d0*/  IMAD.MOV.U32 R6, RZ, RZ, R18 ;  /* 0x000000ffff067224 */ /* 0x000fe400078e0012 */
[----:B------:R-:W-:-:S07]  /*11e0*/  IMAD.MOV.U32 R7, RZ, RZ, R19 ;  /* 0x000000ffff077224 */ /* 0x000fce00078e0013 */
[----:B------:R-:W-:Y:S05]  /*11f0*/  CALL.REL.NOINC `($__internal_0_$__cuda_sm20_div_rn_f64_full) ;  /* 0x0000008800cc7944 */ /* 0x000fea0003c00000 */
.L_x_18:
[----:B------:R-:W-:Y:S05]  /*1200*/  BSYNC.RECONVERGENT B6 ;  /* 0x0000000000067941 */ /* 0x000fea0003800200 */
.L_x_17:
[----:B------:R-:W0:Y:S01]  /*1210*/  MUFU.RCP64H R7, R19 ;  /* 0x0000001300077308 */ /* 0x000e220000001800 */
[----:B------:R-:W-:Y:S01]  /*1220*/  IMAD.MOV.U32 R6, RZ, RZ, 0x1 ;  /* 0x00000001ff067424 */ /* 0x000fe200078e00ff */
[----:B------:R-:W-:Y:S01]  /*1230*/  FSETP.GEU.AND P1, PT, |R39|, 6.5827683646048100446e-37, PT ;  /* 0x036000002700780b */ /* 0x000fe20003f2e200 */
[----:B------:R-:W-:Y:S01]  /*1240*/  BSSY.RECONVERGENT B6, `(.L_x_19) ;  /* 0x0000017000067945 */ /* 0x000fe20003800200 */
        /* <DEDUP_REMOVED lines=22> */
.L_x_20:
[----:B------:R-:W-:Y:S05]  /*13b0*/  BSYNC.RECONVERGENT B6 ;  /* 0x0000000000067941 */ /* 0x000fea0003800200 */
.L_x_19:
[----:B------:R-:W0:Y:S01]  /*13c0*/  MUFU.RCP64H R5, R19 ;  /* 0x0000001300057308 */ /* 0x000e220000001800 */
[----:B------:R-:W-:Y:S01]  /*13d0*/  IMAD.MOV.U32 R4, RZ, RZ, 0x1 ;  /* 0x00000001ff047424 */ /* 0x000fe200078e00ff */
[----:B------:R-:W-:Y:S01]  /*13e0*/  FSETP.GEU.AND P1, PT, |R37|, 6.5827683646048100446e-37, PT ;  /* 0x036000002500780b */ /* 0x000fe20003f2e200 */
[----:B------:R-:W-:Y:S01]  /*13f0*/  BSSY.RECONVERGENT B6, `(.L_x_21) ;  /* 0x0000015000067945 */ /* 0x000fe20003800200 */
[----:B------:R-:W-:Y:S01]  /*1400*/  MOV R38, R6 ;  /* 0x0000000600267202 */ /* 0x000fe20000000f00 */
[----:B------:R-:W-:Y:S02]  /*1410*/  IMAD.MOV.U32 R39, RZ, RZ, R7 ;  /* 0x000000ffff277224 */ /* 0x000fe400078e0007 */
        /* <DEDUP_REMOVED lines=18> */
.L_x_22:
[----:B------:R-:W-:Y:S05]  /*1540*/  BSYNC.RECONVERGENT B6 ;  /* 0x0000000000067941 */ /* 0x000fea0003800200 */
.L_x_21:
[----:B------:R-:W-:Y:S02]  /*1550*/  IMAD.MOV.U32 R36, RZ, RZ, R4 ;  /* 0x000000ffff247224 */ /* 0x000fe400078e0004 */
[----:B------:R-:W-:-:S07]  /*1560*/  IMAD.MOV.U32 R37, RZ, RZ, R5 ;  /* 0x000000ffff257224 */ /* 0x000fce00078e0005 */
.L_x_16:
[----:B------:R-:W-:Y:S05]  /*1570*/  BSYNC.RECONVERGENT B7 ;  /* 0x0000000000077941 */ /* 0x000fea0003800200 */
.L_x_15:
[----:B------:R-:W-:Y:S01]  /*1580*/  DMUL R28, R44, R46 ;  /* 0x0000002e2c1c7228 */ /* 0x000fe20000000000 */
[----:B------:R-:W-:Y:S01]  /*1590*/  IMAD.MOV.U32 R10, RZ, RZ, 0x0 ;  /* 0x00000000ff0a7424 */ /* 0x000fe200078e00ff */
[----:B------:R-:W-:Y:S01]  /*15a0*/  DMUL R30, R36, R52 ;  /* 0x00000034241e7228 */ /* 0x000fe20000000000 */
[----:B------:R-:W-:Y:S01]  /*15b0*/  IMAD.MOV.U32 R11, RZ, RZ, 0x3fd80000 ;  /* 0x3fd80000ff0b7424 */ /* 0x000fe200078e00ff */
[-C--:B------:R-:W-:Y:S01]  /*15c0*/  DMUL R26, R38, R54.reuse ;  /* 0x00000036261a7228 */ /* 0x080fe20000000000 */
[----:B------:R-:W-:Y:S03]  /*15d0*/  BSSY.RECONVERGENT B6, `(.L_x_23) ;  /* 0x000001d000067945 */ /* 0x000fe60003800200 */
[----:B------:R-:W-:Y:S02]  /*15e0*/  DFMA R28, R36, R54, -R28 ;  /* 0x00000036241c722b */ /* 0x000fe4000000081c */
[----:B------:R-:W-:-:S02]  /*15f0*/  DFMA R30, R38, R46, -R30 ;  /* 0x0000002e261e722b */ /* 0x000fc4000000081e */
[----:B------:R-:W-:-:S04]  /*1600*/  DFMA R26, R44, R52, -R26 ;  /* 0x000000342c1a722b */ /* 0x000fc8000000081a */
[----:B------:R-:W-:-:S08]  /*1610*/  DMUL R4, R28, R28 ;  /* 0x0000001c1c047228 */ /* 0x000fd00000000000 */
        /* <DEDUP_REMOVED lines=11> */
[----:B------:R-:W-:Y:S01]  /*16d0*/  IADD3 R11, PT, PT, R9, -0x100000, RZ ;  /* 0xfff00000090b7810 */ /* 0x000fe20007ffe0ff */
[----:B------:R-:W-:-:S05]  /*16e0*/  IMAD.MOV.U32 R10, RZ, RZ, R8 ;  /* 0x000000ffff0a7224 */ /* 0x000fca00078e0008 */
        /* <DEDUP_REMOVED lines=9> */
[----:B------:R-:W-:Y:S01]  /*1780*/  MOV R18, R4 ;  /* 0x0000000400127202 */ /* 0x000fe20000000f00 */
[----:B------:R-:W-:-:S07]  /*1790*/  IMAD.MOV.U32 R19, RZ, RZ, R5 ;  /* 0x000000ffff137224 */ /* 0x000fce00078e0005 */
.L_x_24:
[----:B------:R-:W-:Y:S05]  /*17a0*/  BSYNC.RECONVERGENT B6 ;  /* 0x0000000000067941 */ /* 0x000fea0003800200 */
.L_x_23:
        /* <DEDUP_REMOVED lines=27> */
.L_x_28:
[----:B------:R-:W-:Y:S05]  /*1960*/  BSYNC.RECONVERGENT B6 ;  /* 0x0000000000067941 */ /* 0x000fea0003800200 */
.L_x_27:
        /* <DEDUP_REMOVED lines=26> */
.L_x_30:
[----:B------:R-:W-:Y:S05]  /*1b10*/  BSYNC.RECONVERGENT B6 ;  /* 0x0000000000067941 */ /* 0x000fea0003800200 */
.L_x_29:
        /* <DEDUP_REMOVED lines=24> */
.L_x_32:
[----:B------:R-:W-:Y:S05]  /*1ca0*/  BSYNC.RECONVERGENT B6 ;  /* 0x0000000000067941 */ /* 0x000fea0003800200 */
.L_x_31:
[----:B------:R-:W-:Y:S02]  /*1cb0*/  IMAD.MOV.U32 R26, RZ, RZ, R4 ;  /* 0x000000ffff1a7224 */ /* 0x000fe400078e0004 */
[----:B------:R-:W-:-:S07]  /*1cc0*/  IMAD.MOV.U32 R27, RZ, RZ, R5 ;  /* 0x000000ffff1b7224 */ /* 0x000fce00078e0005 */
.L_x_26:
[----:B------:R-:W-:Y:S05]  /*1cd0*/  BSYNC.RECONVERGENT B7 ;  /* 0x0000000000077941 */ /* 0x000fea0003800200 */
.L_x_25:
[----:B------:R-:W0:Y:S01]  /*1ce0*/  S2R R3, SR_TID.Y ;  /* 0x0000000000037919 */ /* 0x000e220000002200 */
[----:B------:R-:W1:Y:S01]  /*1cf0*/  LDC R63, c[0x0][0x360] ;  /* 0x0000d800ff3f7b82 */ /* 0x000e620000000800 */
[----:B------:R-:W2:Y:S01]  /*1d00*/  LDCU.64 UR6, c[0x0][0x388] ;  /* 0x00007100ff0677ac */ /* 0x000ea20008000a00 */
[----:B------:R-:W1:Y:S06]  /*1d10*/  S2R R0, SR_TID.X ;  /* 0x0000000000007919 */ /* 0x000e6c0000002100 */
[----:B------:R-:W0:Y:S08]  /*1d20*/  S2UR UR5, SR_CTAID.Y ;  /* 0x00000000000579c3 */ /* 0x000e300000002600 */
[----:B------:R-:W0:Y:S08]  /*1d30*/  LDC R68, c[0x0][0x364] ;  /* 0x0000d900ff447b82 */ /* 0x000e300000000800 */
[----:B------:R-:W1:Y:S01]  /*1d40*/  S2UR UR4, SR_CTAID.X ;  /* 0x00000000000479c3 */ /* 0x000e620000002500 */
[----:B0-----:R-:W-:-:S05]  /*1d50*/  IMAD R68, R68, UR5, R3 ;  /* 0x0000000544447c24 */ /* 0x001fca000f8e0203 */
[----:B--2---:R-:W-:Y:S01]  /*1d60*/  ISETP.GE.AND P0, PT, R68, UR7, PT ;  /* 0x0000000744007c0c */ /* 0x004fe2000bf06270 */
[----:B-1----:R-:W-:-:S05]  /*1d70*/  IMAD R63, R63, UR4, R0 ;  /* 0x000000043f3f7c24 */ /* 0x002fca000f8e0200 */
[----:B------:R-:W-:-:S13]  /*1d80*/  ISETP.GE.OR P0, PT, R63, UR6, P0 ;  /* 0x000000063f007c0c */ /* 0x000fda0008706670 */
[----:B------:R-:W-:Y:S05]  /*1d90*/  @P0 EXIT ;  /* 0x000000000000094d */ /* 0x000fea0003800000 */
[----:B------:R-:W0:Y:S01]  /*1da0*/  MUFU.RCP64H R5, R17 ;  /* 0x0000001100057308 */ /* 0x000e220000001800 */
[----:B------:R-:W-:Y:S01]  /*1db0*/  VIADD R4, R17, 0x300402 ;  /* 0x0030040211047836 */ /* 0x000fe20000000000 */
[----:B------:R-:W-:Y:S01]  /*1dc0*/  IADD3 R62, P1, PT, R60, 0x50, RZ ;  /* 0x000000503c3e7810 */ /* 0x000fe20007f3e0ff */
[----:B------:R-:W-:Y:S03]  /*1dd0*/  BSSY.RECONVERGENT B0, `(.L_x_33) ;  /* 0x000000f000007945 */ /* 0x000fe60003800200 */
[----:B------:R-:W-:Y:S01]  /*1de0*/  FSETP.GEU.AND P0, PT, |R4|, 5.8789094863358348022e-39, PT ;  /* 0x004004020400780b */ /* 0x000fe20003f0e200 */
[----:B------:R-:W-:Y:S01]  /*1df0*/  IMAD.X R61, RZ, RZ, R2, P1 ;  /* 0x000000ffff3d7224 */ /* 0x000fe200008e0602 */
[----:B0-----:R-:W-:-:S08]  /*1e00*/  DFMA R6, R4, -R16, 1 ;  /* 0x3ff000000406742b */ /* 0x001fd00000000810 */
[----:B------:R-:W-:-:S08]  /*1e10*/  DFMA R6, R6, R6, R6 ;  /* 0x000000060606722b */ /* 0x000fd00000000006 */
[----:B------:R-:W-:-:S08]  /*1e20*/  DFMA R6, R4, R6, R4 ;  /* 0x000000060406722b */ /* 0x000fd00000000004 */
[----:B------:R-:W-:-:S08]  /*1e30*/  DFMA R24, R6, -R16, 1 ;  /* 0x3ff000000618742b */ /* 0x000fd00000000810 */
[----:B------:R-:W-:Y:S01]  /*1e40*/  DFMA R24, R6, R24, R6 ;  /* 0x000000180618722b */ /* 0x000fe20000000006 */
[----:B------:R-:W-:Y:S10]  /*1e50*/  @P0 BRA `(.L_x_34) ;  /* 0x0000000000180947 */ /* 0x000ff40003800000 */
[----:B------:R-:W-:Y:S01]  /*1e60*/  LOP3.LUT R0, R17, 0x7fffffff, RZ, 0xc0, !PT ;  /* 0x7fffffff11007812 */ /* 0x000fe200078ec0ff */
[----:B------:R-:W-:Y:S01]  /*1e70*/  IMAD.MOV.U32 R11, RZ, RZ, R17 ;  /* 0x000000ffff0b7224 */ /* 0x000fe200078e0011 */
[----:B------:R-:W-:-:S03]  /*1e80*/  MOV R10, R16 ;  /* 0x00000010000a7202 */ /* 0x000fc60000000f00 */
[----:B------:R-:W-:Y:S01]  /*1e90*/  VIADD R3, R0, 0xfff00000 ;  /* 0xfff0000000037836 */ /* 0x000fe20000000000 */
[----:B------:R-:W-:-:S07]  /*1ea0*/  MOV R0, 0x1ec0 ;  /* 0x00001ec000007802 */ /* 0x000fce0000000f00 */
[----:B------:R-:W-:Y:S05]  /*1eb0*/  CALL.REL.NOINC `($__internal_2_$__cuda_sm20_dblrcp_rn_slowpath_v3) ;  /* 0x0000007800f07944 */ /* 0x000fea0003c00000 */
.L_x_34:
[----:B------:R-:W-:Y:S05]  /*1ec0*/  BSYNC.RECONVERGENT B0 ;  /* 0x0000000000007941 */ /* 0x000fea0003800200 */
.L_x_33:
[----:B------:R-:W0:Y:S01]  /*1ed0*/  LDCU.64 UR4, c[0x0][0x388] ;  /* 0x00007100ff0477ac */ /* 0x000e220008000a00 */
[----:B------:R-:W-:Y:S01]  /*1ee0*/  IMAD.MOV.U32 R4, RZ, RZ, 0x1 ;  /* 0x00000001ff047424 */ /* 0x000fe200078e00ff */
[----:B0-----:R-:W0:Y:S08]  /*1ef0*/  I2F.F64.U32 R6, UR5 ;  /* 0x0000000500067d12 */ /* 0x001e300008201800 */
[----:B------:R-:W1:Y:S01]  /*1f00*/  I2F.F64 R22, UR4 ;  /* 0x0000000400167d12 */ /* 0x000e620008201c00 */
[----:B0-----:R-:W-:-:S07]  /*1f10*/  DADD R6, R6, -1 ;  /* 0xbff0000006067429 */ /* 0x001fce0000000000 */
[----:B------:R-:W0:Y:S02]  /*1f20*/  MUFU.RCP64H R5, R7 ;  /* 0x0000000700057308 */ /* 0x000e240000001800 */
[----:B0-----:R-:W-:-:S08]  /*1f30*/  DFMA R8, -R6, R4, 1 ;  /* 0x3ff000000608742b */ /* 0x001fd00000000104 */
[----:B------:R-:W-:-:S08]  /*1f40*/  DFMA R8, R8, R8, R8 ;  /* 0x000000080808722b */ /* 0x000fd00000000008 */
[----:B------:R-:W-:-:S08]  /*1f50*/  DFMA R8, R4, R8, R4 ;  /* 0x000000080408722b */ /* 0x000fd00000000004 */
[----:B------:R-:W-:-:S08]  /*1f60*/  DFMA R4, -R6, R8, 1 ;  /* 0x3ff000000604742b */ /* 0x000fd00000000108 */
[----:B------:R-:W-:-:S08]  /*1f70*/  DFMA R4, R8, R4, R8 ;  /* 0x000000040804722b */ /* 0x000fd00000000008 */
[----:B------:R-:W-:-:S08]  /*1f80*/  DMUL R16, R4, 2 ;  /* 0x4000000004107828 */ /* 0x000fd00000000000 */
[----:B------:R-:W-:-:S08]  /*1f90*/  DFMA R8, -R6, R16, 2 ;  /* 0x400000000608742b */ /* 0x000fd00000000110 */
[----:B------:R-:W-:-:S10]  /*1fa0*/  DFMA R16, R4, R8, R16 ;  /* 0x000000080410722b */ /* 0x000fd40000000010 */
[----:B------:R-:W-:-:S05]  /*1fb0*/  FFMA R0, RZ, R7, R17 ;  /* 0x00000007ff007223 */ /* 0x000fca0000000011 */
[----:B------:R-:W-:-:S13]  /*1fc0*/  FSETP.GT.AND P0, PT, |R0|, 1.469367938527859385e-39, PT ;  /* 0x001000000000780b */ /* 0x000fda0003f04200 */
[----:B-1----:R-:W-:Y:S05]  /*1fd0*/  @P0 BRA `(.L_x_35) ;  /* 0x00000000001c0947 */ /* 0x002fea0003800000 */
[----:B------:R-:W-:Y:S01]  /*1fe0*/  IMAD.MOV.U32 R4, RZ, RZ, RZ ;  /* 0x000000ffff047224 */ /* 0x000fe200078e00ff */
[----:B------:R-:W-:Y:S01]  /*1ff0*/  MOV R20, 0x2030 ;  /* 0x0000203000147802 */ /* 0x000fe20000000f00 */
[----:B------:R-:W-:Y:S01]  /*2000*/  IMAD.MOV.U32 R5, RZ, RZ, 0x40000000 ;  /* 0x40000000ff057424 */ /* 0x000fe200078e00ff */
[----:B------:R-:W-:-:S07]  /*2010*/  MOV R21, 0x0 ;  /* 0x0000000000157802 */ /* 0x000fce0000000f00 */
[----:B------:R-:W-:Y:S05]  /*2020*/  CALL.REL.NOINC `($__internal_0_$__cuda_sm20_div_rn_f64_full) ;  /* 0x0000007c00407944 */ /* 0x000fea0003c00000 */
[----:B------:R-:W-:Y:S02]  /*2030*/  IMAD.MOV.U32 R16, RZ, RZ, R4 ;  /* 0x000000ffff107224 */ /* 0x000fe400078e0004 */
[----:B------:R-:W-:-:S07]  /*2040*/  IMAD.MOV.U32 R17, RZ, RZ, R5 ;  /* 0x000000ffff117224 */ /* 0x000fce00078e0005 */
.L_x_35:
[----:B------:R-:W-:Y:S01]  /*2050*/  DADD R6, R22, -1 ;  /* 0xbff0000016067429 */ /* 0x000fe20000000000 */
[----:B------:R-:W-:-:S05]  /*2060*/  IMAD.MOV.U32 R4, RZ, RZ, 0x1 ;  /* 0x00000001ff047424 */ /* 0x000fca00078e00ff */
        /* <DEDUP_REMOVED lines=11> */
[----:B------:R-:W-:Y:S05]  /*2120*/  @P0 BRA `(.L_x_36) ;  /* 0x0000000000140947 */ /* 0x000fea0003800000 */
[----:B------:R-:W-:Y:S01]  /*2130*/  IMAD.MOV.U32 R4, RZ, RZ, RZ ;  /* 0x000000ffff047224 */ /* 0x000fe200078e00ff */
[----:B------:R-:W-:Y:S01]  /*2140*/  MOV R20, 0x2180 ;  /* 0x0000218000147802 */ /* 0x000fe20000000f00 */
[----:B------:R-:W-:Y:S01]  /*2150*/  IMAD.MOV.U32 R5, RZ, RZ, 0x40000000 ;  /* 0x40000000ff057424 */ /* 0x000fe200078e00ff */
[----:B------:R-:W-:-:S07]  /*2160*/  MOV R21, 0x0 ;  /* 0x0000000000157802 */ /* 0x000fce0000000f00 */
[----:B------:R-:W-:Y:S05]  /*2170*/  CALL.REL.NOINC `($__internal_0_$__cuda_sm20_div_rn_f64_full) ;  /* 0x0000007800ec7944 */ /* 0x000fea0003c00000 */
.L_x_36:
[----:B------:R-:W0:Y:S01]  /*2180*/  MUFU.RCP64H R7, R23 ;  /* 0x0000001700077308 */ /* 0x000e220000001800 */
[----:B------:R-:W-:Y:S01]  /*2190*/  IMAD.MOV.U32 R6, RZ, RZ, 0x1 ;  /* 0x00000001ff067424 */ /* 0x000fe200078e00ff */
[----:B------:R-:W1:Y:S06]  /*21a0*/  LDCU UR4, c[0x0][0x38c] ;  /* 0x00007180ff0477ac */ /* 0x000e6c0008000800 */
[----:B------:R-:W2:Y:S01]  /*21b0*/  I2F.F64 R18, R63 ;  /* 0x0000003f00127312 */ /* 0x000ea20000201c00 */
[----:B0-----:R-:W-:Y:S02]  /*21c0*/  DFMA R8, R6, -R22, 1 ;  /* 0x3ff000000608742b */ /* 0x001fe40000000816 */
[----:B--2---:R-:W-:-:S06]  /*21d0*/  DFMA R18, R18, R4, -1 ;  /* 0xbff000001212742b */ /* 0x004fcc0000000004 */
[----:B------:R-:W-:-:S08]  /*21e0*/  DFMA R8, R8, R8, R8 ;  /* 0x000000080808722b */ /* 0x000fd00000000008 */
[----:B------:R-:W-:Y:S01]  /*21f0*/  DFMA R8, R6, R8, R6 ;  /* 0x000000080608722b */ /* 0x000fe20000000006 */
[----:B-1----:R-:W0:Y:S07]  /*2200*/  I2F.F64 R6, UR4 ;  /* 0x0000000400067d12 */ /* 0x002e2e0008201c00 */
[----:B------:R-:W-:-:S08]  /*2210*/  DFMA R10, R8, -R22, 1 ;  /* 0x3ff00000080a742b */ /* 0x000fd00000000816 */
[----:B------:R-:W-:Y:S01]  /*2220*/  DFMA R8, R8, R10, R8 ;  /* 0x0000000a0808722b */ /* 0x000fe20000000008 */
[----:B0-----:R-:W-:-:S07]  /*2230*/  FSETP.GEU.AND P1, PT, |R7|, 6.5827683646048100446e-37, PT ;  /* 0x036000000700780b */ /* 0x001fce0003f2e200 */
[----:B------:R-:W-:-:S08]  /*2240*/  DMUL R10, R6, R8 ;  /* 0x00000008060a7228 */ /* 0x000fd00000000000 */
[----:B------:R-:W-:-:S08]  /*2250*/  DFMA R12, R10, -R22, R6 ;  /* 0x800000160a0c722b */ /* 0x000fd00000000006 */
[----:B------:R-:W-:Y:S01]  /*2260*/  DFMA R8, R8, R12, R10 ;  /* 0x0000000c0808722b */ /* 0x000fe2000000000a */
[----:B------:R-:W0:Y:S09]  /*2270*/  I2F.F64.U32 R10, R68 ;  /* 0x00000044000a7312 */ /* 0x000e320000201800 */
[----:B------:R-:W-:-:S05]  /*2280*/  FFMA R0, RZ, R23, R9 ;  /* 0x00000017ff007223 */ /* 0x000fca0000000009 */
[----:B------:R-:W-:Y:S01]  /*2290*/  FSETP.GT.AND P0, PT, |R0|, 1.469367938527859385e-39, PT ;  /* 0x001000000000780b */ /* 0x000fe20003f04200 */
[----:B0-----:R-:W-:-:S12]  /*22a0*/  DFMA R16, R10, R16, -1 ;  /* 0xbff000000a10742b */ /* 0x001fd80000000010 */
        /* <DEDUP_REMOVED lines=8> */
[----:B------:R-:W-:Y:S02]  /*2330*/  IMAD.MOV.U32 R8, RZ, RZ, R4 ;  /* 0x000000ffff087224 */ /* 0x000fe400078e0004 */
[----:B------:R-:W-:-:S07]  /*2340*/  IMAD.MOV.U32 R9, RZ, RZ, R5 ;  /* 0x000000ffff097224 */ /* 0x000fce00078e0005 */
.L_x_37:
[----:B------:R-:W-:Y:S01]  /*2350*/  DMUL R16, R16, R8 ;  /* 0x0000000810107228 */ /* 0x000fe20000000000 */
[----:B------:R-:W0:Y:S01]  /*2360*/  LDCU UR4, c[0x0][0x398] ;  /* 0x00007300ff0477ac */ /* 0x000e220008000800 */
[----:B------:R-:W-:Y:S01]  /*2370*/  IADD3 R4, P0, PT, R60, 0x38, RZ ;  /* 0x000000383c047810 */ /* 0x000fe20007f1e0ff */
[----:B------:R-:W-:Y:S01]  /*2380*/  IMAD.MOV.U32 R6, RZ, RZ, R62 ;  /* 0x000000ffff067224 */ /* 0x000fe200078e003e */
[----:B------:R-:W-:Y:S01]  /*2390*/  MOV R7, R61 ;  /* 0x0000003d00077202 */ /* 0x000fe20000000f00 */
[----:B------:R-:W1:Y:S01]  /*23a0*/  LDCU.64 UR6, c[0x0][0x390] ;  /* 0x00007200ff0677ac */ /* 0x000e620008000a00 */
[----:B------:R-:W-:Y:S01]  /*23b0*/  IMAD.MOV.U32 R12, RZ, RZ, R60 ;  /* 0x000000ffff0c7224 */ /* 0x000fe200078e003c */
[----:B------:R-:W-:Y:S01]  /*23c0*/  MOV R20, 0x2550 ;  /* 0x0000255000147802 */ /* 0x000fe20000000f00 */
[C---:B------:R-:W-:Y:S01]  /*23d0*/  DMUL R30, R16.reuse, R30 ;  /* 0x0000001e101e7228 */ /* 0x040fe20000000000 */
[----:B------:R-:W2:Y:S01]  /*23e0*/  LDCU UR5, c[0x0][0x398] ;  /* 0x00007300ff0577ac */ /* 0x000ea20008000800 */
[C---:B------:R-:W-:Y:S01]  /*23f0*/  DMUL R28, R16.reuse, R28 ;  /* 0x0000001c101c7228 */ /* 0x040fe20000000000 */
[--C-:B------:R-:W-:Y:S01]  /*2400*/  IMAD.MOV.U32 R13, RZ, RZ, R2.reuse ;  /* 0x000000ffff0d7224 */ /* 0x100fe200078e0002 */
[----:B------:R-:W-:Y:S01]  /*2410*/  DMUL R16, R16, R26 ;  /* 0x0000001a10107228 */ /* 0x000fe20000000000 */
[----:B------:R-:W-:Y:S01]  /*2420*/  IMAD.MOV.U32 R14, RZ, RZ, 0x5 ;  /* 0x00000005ff0e7424 */ /* 0x000fe200078e00ff */
[----:B------:R-:W3:Y:S01]  /*2430*/  LDCU.64 UR36, c[0x0][0x358] ;  /* 0x00006b00ff2477ac */ /* 0x000ee20008000a00 */
[----:B------:R-:W-:Y:S01]  /*2440*/  IMAD.X R5, RZ, RZ, R2, P0 ;  /* 0x000000ffff057224 */ /* 0x000fe200000e0602 */
[C---:B------:R-:W-:Y:S01]  /*2450*/  DFMA R30, R18.reuse, R44, R30 ;  /* 0x0000002c121e722b */ /* 0x040fe2000000001e */
[----:B------:R-:W-:Y:S01]  /*2460*/  IMAD.MOV.U32 R21, RZ, RZ, 0x0 ;  /* 0x00000000ff157424 */ /* 0x000fe200078e00ff */
[C---:B------:R-:W-:Y:S01]  /*2470*/  DFMA R28, R18.reuse, R38, R28 ;  /* 0x00000026121c722b */ /* 0x040fe2000000001c */
[----:B0-----:R-:W-:Y:S01]  /*2480*/  USHF.R.S32.HI UR4, URZ, 0x1f, UR4 ;  /* 0x0000001fff047899 */ /* 0x001fe20008011404 */
[----:B------:R-:W-:Y:S01]  /*2490*/  DFMA R16, R18, R36, R16 ;  /* 0x000000241210722b */ /* 0x000fe20000000010 */
[----:B-1----:R-:W-:-:S03]  /*24a0*/  IMAD.U32 R8, RZ, RZ, UR6 ;  /* 0x00000006ff087e24 */ /* 0x002fc6000f8e00ff */
[C---:B------:R-:W-:Y:S01]  /*24b0*/  DFMA R54, R24.reuse, R54, R30 ;  /* 0x000000361836722b */ /* 0x040fe2000000001e */
[----:B------:R-:W-:Y:S01]  /*24c0*/  IMAD.U32 R9, RZ, RZ, UR7 ;  /* 0x00000007ff097e24 */ /* 0x000fe2000f8e00ff */
[C---:B------:R-:W-:Y:S01]  /*24d0*/  DFMA R52, R24.reuse, R52, R28 ;  /* 0x000000341834722b */ /* 0x040fe2000000001c */
[----:B--2---:R-:W-:Y:S01]  /*24e0*/  IMAD.U32 R10, RZ, RZ, UR5 ;  /* 0x00000005ff0a7e24 */ /* 0x004fe2000f8e00ff */
[----:B------:R-:W-:Y:S01]  /*24f0*/  DFMA R24, R24, R46, R16 ;  /* 0x0000002e1818722b */ /* 0x000fe20000000010 */
[----:B------:R-:W-:Y:S02]  /*2500*/  MOV R11, UR4 ;  /* 0x00000004000b7c02 */ /* 0x000fe40008000f00 */
[----:B------:R0:W-:Y:S04]  /*2510*/  STL.64 [R1+0x50], R54 ;  /* 0x0000503601007387 */ /* 0x0001e80000100a00 */
[----:B------:R0:W-:Y:S04]  /*2520*/  STL.64 [R1+0x58], R52 ;  /* 0x0000583401007387 */ /* 0x0001e80000100a00 */
[----:B---3--:R0:W-:Y:S02]  /*2530*/  STL.64 [R1+0x60], R24 ;  /* 0x0000601801007387 */ /* 0x0081e40000100a00 */
[----:B0-----:R-:W-:Y:S05]  /*2540*/  CALL.REL.NOINC `($_Z18deviceRenderKernelP10FramePixeliiPK11SceneObjecti12Illuminationd7Vector3S5_$_Z8rayTraceRK7Vector3S1_ddPK11SceneObjectmRK12Illuminationi) ;  /* 0x0000000000907944 */ /* 0x001fea0003c00000 */
[----:B------:R-:W-:Y:S01]  /*2550*/  DSETP.GT.AND P0, PT, R4, 1, PT ;  /* 0x3ff000000400742a */ /* 0x000fe20003f04000 */
[----:B------:R-:W0:Y:S01]  /*2560*/  LDCU.64 UR4, c[0x0][0x388] ;  /* 0x00007100ff0477ac */ /* 0x000e220008000a00 */
[----:B------:R-:W-:Y:S01]  /*2570*/  DSETP.GT.AND P1, PT, R6, 1, PT ;  /* 0x3ff000000600742a */ /* 0x000fe20003f24000 */
[----:B------:R-:W1:Y:S01]  /*2580*/  LDC.64 R10, c[0x0][0x380] ;  /* 0x0000e000ff0a7b82 */ /* 0x000e620000000a00 */
[----:B------:R-:W-:Y:S01]  /*2590*/  LOP3.LUT R68, RZ, R68, RZ, 0x33, !PT ;  /* 0x00000044ff447212 */ /* 0x000fe200078e33ff */
[----:B------:R-:W-:Y:S01]  /*25a0*/  IMAD.MOV.U32 R0, RZ, RZ, 0xff ;  /* 0x000000ffff007424 */ /* 0x000fe200078e00ff */
[----:B------:R-:W-:Y:S02]  /*25b0*/  FSEL R4, R4, RZ, !P0 ;  /* 0x000000ff04047208 */ /* 0x000fe40004000000 */
[----:B------:R-:W-:Y:S01]  /*25c0*/  FSEL R5, R5, 1.875, !P0 ;  /* 0x3ff0000005057808 */ /* 0x000fe20004000000 */
[----:B------:R-:W-:Y:S01]  /*25d0*/  DSETP.GT.AND P0, PT, R8, 1, PT ;  /* 0x3ff000000800742a */ /* 0x000fe20003f04000 */
[----:B------:R-:W-:-:S02]  /*25e0*/  FSEL R6, R6, RZ, !P1 ;  /* 0x000000ff06067208 */ /* 0x000fc40004800000 */
[----:B------:R-:W-:Y:S02]  /*25f0*/  FSEL R7, R7, 1.875, !P1 ;  /* 0x3ff0000007077808 */ /* 0x000fe40004800000 */
[----:B------:R-:W-:Y:S01]  /*2600*/  DSETP.GEU.AND P1, PT, R4, RZ, PT ;  /* 0x000000ff0400722a */ /* 0x000fe20003f2e000 */
[----:B------:R-:W-:Y:S02]  /*2610*/  FSEL R8, R8, RZ, !P0 ;  /* 0x000000ff08087208 */ /* 0x000fe40004000000 */
[----:B------:R-:W-:Y:S01]  /*2620*/  FSEL R9, R9, 1.875, !P0 ;  /* 0x3ff0000009097808 */ /* 0x000fe20004000000 */
[----:B0-----:R-:W-:Y:S02]  /*2630*/  VIADD R68, R68, UR5 ;  /* 0x0000000544447c36 */ /* 0x001fe40008000000 */
[----:B------:R-:W-:Y:S02]  /*2640*/  FSEL R2, R4, RZ, P1 ;  /* 0x000000ff04027208 */ /* 0x000fe40000800000 */
[----:B------:R-:W-:Y:S01]  /*2650*/  FSEL R3, R5, RZ, P1 ;  /* 0x000000ff05037208 */ /* 0x000fe20000800000 */
[----:B------:R-:W-:Y:S01]  /*2660*/  DSETP.GEU.AND P1, PT, R6, RZ, PT ;  /* 0x000000ff0600722a */ /* 0x000fe20003f2e000 */
[----:B------:R-:W-:Y:S01]  /*2670*/  IMAD R63, R68, UR4, R63 ;  /* 0x00000004443f7c24 */ /* 0x000fe2000f8e023f */
[----:B------:R-:W-:-:S03]  /*2680*/  DSETP.GEU.AND P0, PT, R8, RZ, PT ;  /* 0x000000ff0800722a */ /* 0x000fc60003f0e000 */
[----:B------:R-:W-:Y:S01]  /*2690*/  DMUL R2, R2, 255 ;  /* 0x406fe00002027828 */ /* 0x000fe20000000000 */
[----:B------:R-:W-:Y:S02]  /*26a0*/  FSEL R4, R6, RZ, P1 ;  /* 0x000000ff06047208 */ /* 0x000fe40000800000 */
[----:B------:R-:W-:Y:S02]  /*26b0*/  FSEL R5, R7, RZ, P1 ;  /* 0x000000ff07057208 */ /* 0x000fe40000800000 */
[----:B------:R-:W-:Y:S01]  /*26c0*/  FSEL R6, R8, RZ, P0 ;  /* 0x000000ff08067208 */ /* 0x000fe20000000000 */
[----:B------:R1:W0:Y:S01]  /*26d0*/  F2I.U32.F64.TRUNC R13, R2 ;  /* 0x00000002000d7311 */ /* 0x000222000030d000 */
[----:B------:R-:W-:Y:S02]  /*26e0*/  FSEL R7, R9, RZ, P0 ;  /* 0x000000ff09077208 */ /* 0x000fe40000000000 */
[----:B------:R-:W-:-:S04]  /*26f0*/  DMUL R4, R4, 255 ;  /* 0x406fe00004047828 */ /* 0x000fc80000000000 */
[----:B------:R-:W-:Y:S01]  /*2700*/  DMUL R6, R6, 255 ;  /* 0x406fe00006067828 */ /* 0x000fe20000000000 */
[----:B-1----:R-:W-:-:S05]  /*2710*/  IMAD.WIDE R2, R63, 0x4, R10 ;  /* 0x000000043f027825 */ /* 0x002fca00078e020a */
[----:B------:R-:W1:Y:S01]  /*2720*/  F2I.U32.F64.TRUNC R5, R4 ;  /* 0x0000000400057311 */ /* 0x000e62000030d000 */
[----:B------:R-:W-:Y:S04]  /*2730*/  STG.E.U8 desc[UR36][R2.64+0x3], R0 ;  /* 0x0000030002007986 */ /* 0x000fe8000c101124 */
[----:B0-----:R-:W-:Y:S03]  /*2740*/  STG.E.U8 desc[UR36][R2.64], R13 ;  /* 0x0000000d02007986 */ /* 0x001fe6000c101124 */
[----:B------:R-:W0:Y:S01]  /*2750*/  F2I.U32.F64.TRUNC R7, R6 ;  /* 0x0000000600077311 */ /* 0x000e22000030d000 */
[----:B-1----:R-:W-:Y:S04]  /*2760*/  STG.E.U8 desc[UR36][R2.64+0x1], R5 ;  /* 0x0000010502007986 */ /* 0x002fe8000c101124 */
[----:B0-----:R-:W-:Y:S01]  /*2770*/  STG.E.U8 desc[UR36][R2.64+0x2], R7 ;  /* 0x0000020702007986 */ /* 0x001fe2000c101124 */
[----:B------:R-:W-:Y:S05]  /*2780*/  EXIT ;  /* 0x000000000000794d */ /* 0x000fea0003800000 */
        .type           $_Z18deviceRenderKernelP10FramePixeliiPK11SceneObjecti12Illuminationd7Vector3S5_$_Z8rayTraceRK7Vector3S1_ddPK11SceneObjectmRK12Illuminationi,@function
        .size           $_Z18deviceRenderKernelP10FramePixeliiPK11SceneObjecti12Illuminationd7Vector3S5_$_Z8rayTraceRK7Vector3S1_ddPK11SceneObjectmRK12Illuminationi,($__internal_2_$__cuda_sm20_dblrcp_rn_slowpath_v3 - $_Z18deviceRenderKernelP10FramePixeliiPK11SceneObjecti12Illuminationd7Vector3S5_$_Z8rayTraceRK7Vector3S1_ddPK11SceneObjectmRK12Illuminationi)
$_Z18deviceRenderKernelP10FramePixeliiPK11SceneObjecti12Illuminationd7Vector3S5_$_Z8rayTraceRK7Vector3S1_ddPK11SceneObjectmRK12Illuminationi:
[----:B------:R-:W-:-:S05]  /*2790*/  VIADD R1, R1, 0xfffffe60 ;  /* 0xfffffe6001017836 */ /* 0x000fca0000000000 */
[----:B------:R-:W-:Y:S04]  /*27a0*/  STL [R1+0x19c], R173 ;  /* 0x00019cad01007387 */ /* 0x000fe80000100800 */
        /* <DEDUP_REMOVED lines=70> */
[----:B------:R0:W-:Y:S04]  /*2c10*/  STL [R1+0xd4], R70 ;  /* 0x0000d44601007387 */ /* 0x0001e80000100800 */
[----:B------:R1:W-:Y:S04]  /*2c20*/  STL [R1+0xd0], R69 ;  /* 0x0000d04501007387 */ /* 0x0003e80000100800 */
[----:B------:R2:W-:Y:S01]  /*2c30*/  STL [R1+0xcc], R68 ;  /* 0x0000cc4401007387 */ /* 0x0005e20000100800 */
[----:B0-----:R-:W0:Y:S05]  /*2c40*/  BMOV.32.CLEAR R70, B11 ;  /* 0x000000000b467355 */ /* 0x001e2a0000100000 */
[----:B------:R3:W-:Y:S01]  /*2c50*/  STL [R1+0xc8], R63 ;  /* 0x0000c83f01007387 */ /* 0x0007e20000100800 */
[----:B-1----:R-:W1:Y:S05]  /*2c60*/  BMOV.32.CLEAR R69, B10 ;  /* 0x000000000a457355 */ /* 0x002e6a0000100000 */
[----:B------:R4:W-:Y:S01]  /*2c70*/  STL [R1+0xc4], R62 ;  /* 0x0000c43e01007387 */ /* 0x0009e20000100800 */
[----:B--2---:R-:W2:Y:S05]  /*2c80*/  BMOV.32.CLEAR R68, B9 ;  /* 0x0000000009447355 */ /* 0x004eaa0000100000 */
[----:B------:R5:W-:Y:S01]  /*2c90*/  STL [R1+0xc0], R61 ;  /* 0x0000c03d01007387 */ /* 0x000be20000100800 */
[----:B---3--:R-:W3:Y:S05]  /*2ca0*/  BMOV.32.CLEAR R63, B8 ;  /* 0x00000000083f7355 */ /* 0x008eea0000100000 */
[----:B----4-:R-:W4:Y:S05]  /*2cb0*/  BMOV.32.CLEAR R62, B7 ;  /* 0x00000000073e7355 */ /* 0x010f2a0000100000 */
[----:B-----5:R-:W0:Y:S05]  /*2cc0*/  BMOV.32.CLEAR R61, B6 ;  /* 0x00000000063d7355 */ /* 0x020e2a0000100000 */
[----:B------:R5:W-:Y:S04]  /*2cd0*/  STL [R1+0x134], R119 ;  /* 0x0001347701007387 */ /* 0x000be80000100800 */
[----:B------:R1:W-:Y:S04]  /*2ce0*/  STL [R1+0x130], R118 ;  /* 0x0001307601007387 */ /* 0x0003e80000100800 */
[----:B------:R2:W-:Y:S01]  /*2cf0*/  STL [R1+0xa8], R47 ;  /* 0x0000a82f01007387 */ /* 0x0005e20000100800 */
[----:B-----5:R-:W-:-:S03]  /*2d00*/  IMAD.MOV.U32 R119, RZ, RZ, R9 ;  /* 0x000000ffff777224 */ /* 0x020fc600078e0009 */
[----:B------:R5:W-:Y:S01]  /*2d10*/  STL [R1+0xa4], R46 ;  /* 0x0000a42e01007387 */ /* 0x000be20000100800 */
[----:B-1----:R-:W-:-:S03]  /*2d20*/  IMAD.MOV.U32 R118, RZ, RZ, R8 ;  /* 0x000000ffff767224 */ /* 0x002fc600078e0008 */
[----:B------:R1:W-:Y:S01]  /*2d30*/  STL [R1+0xa0], R45 ;  /* 0x0000a02d01007387 */ /* 0x0003e20000100800 */
[----:B--2---:R-:W-:-:S03]  /*2d40*/  IMAD.MOV.U32 R47, RZ, RZ, R14 ;  /* 0x000000ffff2f7224 */ /* 0x004fc600078e000e */
[----:B------:R2:W-:Y:S01]  /*2d50*/  STL [R1+0x9c], R44 ;  /* 0x00009c2c01007387 */ /* 0x0005e20000100800 */
[----:B-----5:R-:W-:-:S03]  /*2d60*/  MOV R46, R13 ;  /* 0x0000000d002e7202 */ /* 0x020fc60000000f00 */
[----:B------:R5:W-:Y:S01]  /*2d70*/  STL [R1+0x98], R39 ;  /* 0x0000982701007387 */ /* 0x000be20000100800 */
[----:B-1----:R-:W-:-:S03]  /*2d80*/  IMAD.MOV.U32 R45, RZ, RZ, R12 ;  /* 0x000000ffff2d7224 */ /* 0x002fc600078e000c */
[----:B------:R1:W-:Y:S01]  /*2d90*/  STL [R1+0x94], R38 ;  /* 0x0000942601007387 */ /* 0x0003e20000100800 */
[----:B--2---:R-:W-:-:S03]  /*2da0*/  IMAD.MOV.U32 R44, RZ, RZ, R11 ;  /* 0x000000ffff2c7224 */ /* 0x004fc600078e000b */
[----:B------:R2:W-:Y:S01]  /*2db0*/  STL [R1+0x90], R37 ;  /* 0x0000902501007387 */ /* 0x0005e20000100800 */
[----:B-----5:R-:W-:Y:S01]  /*2dc0*/  IMAD.MOV.U32 R39, RZ, RZ, R10 ;  /* 0x000000ffff277224 */ /* 0x020fe200078e000a */
[----:B-1----:R-:W-:Y:S01]  /*2dd0*/  MOV R38, R7 ;  /* 0x0000000700267202 */ /* 0x002fe20000000f00 */
[----:B--2---:R-:W-:Y:S01]  /*2de0*/  IMAD.MOV.U32 R37, RZ, RZ, R6 ;  /* 0x000000ffff257224 */ /* 0x004fe200078e0006 */
[----:B------:R-:W1:Y:S01]  /*2df0*/  LDC R26, c[0x0][0x2f8] ;  /* 0x0000be00ff1a7b82 */ /* 0x000e620000000800 */
[----:B------:R-:W2:Y:S01]  /*2e00*/  LDCU UR4, c[0x0][0x2fc] ;  /* 0x00005f80ff0477ac */ /* 0x000ea20008000800 */
[----:B------:R-:W-:Y:S01]  /*2e10*/  ISETP.GE.AND P0, PT, R47, 0x1, PT ;  /* 0x000000012f00780c */ /* 0x000fe20003f06270 */
[----:B------:R-:W-:Y:S01]  /*2e20*/  BSSY.RECONVERGENT B11, `(.L_x_38) ;  /* 0x00006650000b7945 */ /* 0x000fe20003800200 */
[----:B------:R-:W-:Y:S02]  /*2e30*/  CS2R R22, SRZ ;  /* 0x0000000000167805 */ /* 0x000fe4000001ff00 */
[----:B------:R-:W-:-:S02]  /*2e40*/  CS2R R6, SRZ ;  /* 0x0000000000067805 */ /* 0x000fc4000001ff00 */
[----:B------:R-:W-:Y:S02]  /*2e50*/  CS2R R8, SRZ ;  /* 0x0000000000087805 */ /* 0x000fe4000001ff00 */
[----:B-1----:R-:W-:-:S05]  /*2e60*/  IADD3 R36, P1, PT, R1, R26, RZ ;  /* 0x0000001a01247210 */ /* 0x002fca0007f3e0ff */
[----:B--2---:R-:W-:Y:S01]  /*2e70*/  IMAD.X R2, RZ, RZ, UR4, P1 ;  /* 0x00000004ff027e24 */ /* 0x004fe200088e06ff */
[----:B0--34-:R-:W-:Y:S07]  /*2e80*/  @!P0 BRA `(.L_x_39) ;  /* 0x0000006400788947 */ /* 0x019fee0003800000 */
[----:B------:R-:W0:Y:S01]  /*2e90*/  LDC.64 R124, c[0x0][0x358] ;  /* 0x0000d600ff7c7b82 */ /* 0x000e220000000a00 */
[----:B------:R-:W-:Y:S01]  /*2ea0*/  ISETP.NE.U32.AND P1, PT, R39, RZ, PT ;  /* 0x000000ff2700720c */ /* 0x000fe20003f25070 */
[----:B------:R-:W-:Y:S01]  /*2eb0*/  BSSY.RECONVERGENT B9, `(.L_x_40) ;  /* 0x00000b6000097945 */ /* 0x000fe20003800200 */
[----:B------:R-:W-:Y:S02]  /*2ec0*/  HFMA2 R102, -RZ, RZ, 38560, -0.0002593994140625 ;  /* 0x78b58c40ff667431 */ /* 0x000fe400000001ff */
[--C-:B------:R-:W-:Y:S01]  /*2ed0*/  IMAD.IADD R19, R4, 0x1, -R26.reuse ;  /* 0x0000000104137824 */ /* 0x100fe200078e0a1a */
[----:B------:R-:W-:Y:S01]  /*2ee0*/  ISETP.NE.AND.EX P1, PT, R44, RZ, PT, P1 ;  /* 0x000000ff2c00720c */ /* 0x000fe20003f25310 */
[--C-:B------:R-:W-:Y:S01]  /*2ef0*/  IMAD.IADD R18, R45, 0x1, -R26.reuse ;  /* 0x000000012d127824 */ /* 0x100fe200078e0a1a */
[----:B------:R-:W-:Y:S01]  /*2f00*/  PLOP3.LUT P0, PT, PT, PT, PT, 0x80, 0x8 ;  /* 0x000000000008781c */ /* 0x000fe20003f0f070 */
[----:B------:R-:W-:Y:S01]  /*2f10*/  IMAD.IADD R26, R37, 0x1, -R26 ;  /* 0x00000001251a7824 */ /* 0x000fe200078e0a1a */
[----:B------:R-:W-:Y:S01]  /*2f20*/  CS2R R16, SRZ ;  /* 0x0000000000107805 */ /* 0x000fe2000001ff00 */
[----:B------:R-:W-:-:S08]  /*2f30*/  IMAD.MOV.U32 R103, RZ, RZ, 0x4415af1d ;  /* 0x4415af1dff677424 */ /* 0x000fd000078e00ff */
[----:B------:R-:W-:Y:S05]  /*2f40*/  @!P1 BRA `(.L_x_41) ;  /* 0x0000000800b09947 */ /* 0x000fea0003800000 */
[----:B------:R1:W5:Y:S04]  /*2f50*/  LDL.64 R110, [R26+0x8] ;  /* 0x000008001a6e7983 */ /* 0x0003680000100a00 */
[----:B------:R1:W5:Y:S04]  /*2f60*/  LDL.64 R108, [R26+0x10] ;  /* 0x000010001a6c7983 */ /* 0x0003680000100a00 */
[----:B------:R1:W5:Y:S01]  /*2f70*/  LDL.64 R100, [R26] ;  /* 0x000000001a647983 */ /* 0x0003620000100a00 */
[----:B------:R-:W-:Y:S01]  /*2f80*/  BSSY.RECONVERGENT B8, `(.L_x_42) ;  /* 0x00000a6000087945 */ /* 0x000fe20003800200 */
[----:B------:R-:W-:Y:S01]  /*2f90*/  PRMT R31, RZ, 0x7610, R31 ;  /* 0x00007610ff1f7816 */ /* 0x000fe2000000001f */
[----:B------:R-:W-:Y:S01]  /*2fa0*/  IMAD.MOV.U32 R30, RZ, RZ, RZ ;  /* 0x000000ffff1e7224 */ /* 0x000fe200078e00ff */
[----:B------:R-:W-:Y:S01]  /*2fb0*/  CS2R R16, SRZ ;  /* 0x0000000000107805 */ /* 0x000fe2000001ff00 */
[----:B------:R-:W-:-:S02]  /*2fc0*/  IMAD.MOV.U32 R27, RZ, RZ, RZ ;  /* 0x000000ffff1b7224 */ /* 0x000fc400078e00ff */
[----:B------:R-:W-:Y:S02]  /*2fd0*/  IMAD.MOV.U32 R102, RZ, RZ, 0x78b58c40 ;  /* 0x78b58c40ff667424 */ /* 0x000fe400078e00ff */
[----:B-1----:R-:W-:-:S07]  /*2fe0*/  IMAD.MOV.U32 R103, RZ, RZ, 0x4415af1d ;  /* 0x4415af1dff677424 */ /* 0x002fce00078e00ff */
.L_x_51:
[----:B0-----:R-:W-:Y:S01]  /*2ff0*/  R2UR UR6, R124 ;  /* 0x000000007c0672ca */ /* 0x001fe200000e0000 */
[----:B------:R-:W-:Y:S01]  /*3000*/  IMAD R3, R27, 0xa0, RZ ;  /* 0x000000a01b037824 */ /* 0x000fe200078e02ff */
[C---:B------:R-:W-:Y:S01]  /*3010*/  R2UR UR7, R125.reuse ;  /* 0x000000007d0772ca */ /* 0x040fe200000e0000 */
[----:B------:R-:W-:Y:S01]  /*3020*/  IMAD.WIDE.U32 R4, R30, 0xa0, R118 ;  /* 0x000000a01e047825 */ /* 0x000fe200078e0076 */
[C---:B------:R-:W-:Y:S02]  /*3030*/  R2UR UR14, R124.reuse ;  /* 0x000000007c0e72ca */ /* 0x040fe400000e0000 */
[C---:B------:R-:W-:Y:S02]  /*3040*/  R2UR UR15, R125.reuse ;  /* 0x000000007d0f72ca */ /* 0x040fe400000e0000 */
[----:B------:R-:W-:Y:S02]  /*3050*/  R2UR UR4, R124 ;  /* 0x000000007c0472ca */ /* 0x000fe400000e0000 */
[----:B------:R-:W-:-:S02]  /*3060*/  R2UR UR5, R125 ;  /* 0x000000007d0572ca */ /* 0x000fc400000e0000 */
[C---:B------:R-:W-:Y:S02]  /*3070*/  R2UR UR8, R124.reuse ;  /* 0x000000007c0872ca */ /* 0x040fe400000e0000 */
[C---:B------:R-:W-:Y:S02]  /*3080*/  R2UR UR9, R125.reuse ;  /* 0x000000007d0972ca */ /* 0x040fe400000e0000 */
[C---:B------:R-:W-:Y:S02]  /*3090*/  R2UR UR10, R124.reuse ;  /* 0x000000007c0a72ca */ /* 0x040fe400000e0000 */
[----:B------:R-:W-:Y:S02]  /*30a0*/  R2UR UR11, R125 ;  /* 0x000000007d0b72ca */ /* 0x000fe400000e0000 */
[----:B------:R-:W-:Y:S02]  /*30b0*/  IADD3 R5, PT, PT, R5, R3, RZ ;  /* 0x0000000305057210 */ /* 0x000fe40007ffe0ff */
[----:B------:R-:W-:-:S02]  /*30c0*/  R2UR UR12, R124 ;  /* 0x000000007c0c72ca */ /* 0x000fc400000e0000 */
[----:B------:R-:W-:Y:S01]  /*30d0*/  R2UR UR13, R125 ;  /* 0x000000007d0d72ca */ /* 0x000fe200000e0000 */
[----:B------:R-:W2:Y:S04]  /*30e0*/  LDG.E.64 R14, desc[UR6][R4.64+0x10] ;  /* 0x00001006040e7981 */ /* 0x000ea8000c1e1b00 */
[----:B------:R-:W2:Y:S04]  /*30f0*/  LDG.E.64 R76, desc[UR14][R4.64+0x40] ;  /* 0x0000400e044c7981 */ /* 0x000ea8000c1e1b00 */
[----:B------:R-:W3:Y:S04]  /*3100*/  LDG.E.64 R10, desc[UR4][R4.64] ;  /* 0x00000004040a7981 */ /* 0x000ee8000c1e1b00 */
[----:B------:R-:W4:Y:S04]  /*3110*/  LDG.E.64 R12, desc[UR8][R4.64+0x8] ;  /* 0x00000808040c7981 */ /* 0x000f28000c1e1b00 */
[----:B------:R-:W3:Y:S04]  /*3120*/  LDG.E.64 R84, desc[UR10][R4.64+0x30] ;  /* 0x0000300a04547981 */ /* 0x000ee8000c1e1b00 */
[----:B------:R-:W4:Y:S04]  /*3130*/  LDG.E.64 R78, desc[UR12][R4.64+0x38] ;  /* 0x0000380c044e7981 */ /* 0x000f28000c1e1b00 */
[----:B------:R-:W4:Y:S04]  /*3140*/  LDG.E.64 R92, desc[UR6][R4.64+0x20] ;  /* 0x00002006045c7981 */ /* 0x000f28000c1e1b00 */
[----:B------:R-:W4:Y:S04]  /*3150*/  LDG.E.64 R94, desc[UR4][R4.64+0x18] ;  /* 0x00001804045e7981 */ /* 0x000f28000c1e1b00 */
[----:B------:R0:W4:Y:S01]  /*3160*/  LDG.E.64 R86, desc[UR6][R4.64+0x28] ;  /* 0x0000280604567981 */ /* 0x000122000c1e1b00 */
[----:B------:R-:W-:Y:S01]  /*3170*/  UMOV UR4, 0x86a12b9b ;  /* 0x86a12b9b00047882 */ /* 0x000fe20000000000 */
[----:B------:R-:W-:Y:S01]  /*3180*/  UMOV UR5, 0x3d06849b ;  /* 0x3d06849b00057882 */ /* 0x000fe20000000000 */
[----:B------:R-:W-:Y:S01]  /*3190*/  BSSY.RECONVERGENT B7, `(.L_x_43) ;  /* 0x000007f000077945 */ /* 0x000fe20003800200 */
[----:B--2---:R-:W-:-:S08]  /*31a0*/  DADD R76, -R14, R76 ;  /* 0x000000000e4c7229 */ /* 0x004fd0000000014c */
[----:B-----5:R-:W-:Y:S02]  /*31b0*/  DMUL R8, R100, R76 ;  /* 0x0000004c64087228 */ /* 0x020fe40000000000 */
[----:B---3--:R-:W-:Y:S02]  /*31c0*/  DADD R84, -R10, R84 ;  /* 0x000000000a547229 */ /* 0x008fe40000000154 */
[----:B----4-:R-:W-:Y:S02]  /*31d0*/  DADD R78, -R12, R78 ;  /* 0x000000000c4e7229 */ /* 0x010fe4000000014e */
[----:B------:R-:W-:-:S04]  /*31e0*/  DADD R92, R92, -R12 ;  /* 0x000000005c5c7229 */ /* 0x000fc8000000080c */
[C---:B------:R-:W-:Y:S02]  /*31f0*/  DFMA R34, R108.reuse, R84, -R8 ;  /* 0x000000546c22722b */ /* 0x040fe40000000808 */
[----:B------:R-:W-:Y:S02]  /*3200*/  DMUL R6, R108, R78 ;  /* 0x0000004e6c067228 */ /* 0x000fe40000000000 */
[----:B------:R-:W-:Y:S02]  /*3210*/  DADD R94, R94, -R10 ;  /* 0x000000005e5e7229 */ /* 0x000fe4000000080a */
[----:B------:R-:W-:Y:S02]  /*3220*/  DMUL R8, R110, R84 ;  /* 0x000000546e087228 */ /* 0x000fe40000000000 */
[----:B0-----:R-:W-:Y:S02]  /*3230*/  DMUL R4, R92, R34 ;  /* 0x000000225c047228 */ /* 0x001fe40000000000 */
[----:B------:R-:W-:-:S02]  /*3240*/  DFMA R32, R110, R76, -R6 ;  /* 0x0000004c6e20722b */ /* 0x000fc40000000806 */
[----:B------:R-:W-:Y:S02]  /*3250*/  DADD R86, R86, -R14 ;  /* 0x0000000056567229 */ /* 0x000fe4000000080e */
[----:B------:R-:W-:-:S04]  /*3260*/  DFMA R40, R100, R78, -R8 ;  /* 0x0000004e6428722b */ /* 0x000fc80000000808 */
[----:B------:R-:W-:-:S08]  /*3270*/  DFMA R4, R94, R32, R4 ;  /* 0x000000205e04722b */ /* 0x000fd00000000004 */
[----:B------:R-:W-:-:S08]  /*3280*/  DFMA R54, R86, R40, R4 ;  /* 0x000000285636722b */ /* 0x000fd00000000004 */
[----:B------:R-:W-:-:S14]  /*3290*/  DSETP.GEU.AND P0, PT, |R54|, UR4, PT ;  /* 0x0000000436007e2a */ /* 0x000fdc000bf0e200 */
[----:B------:R-:W-:Y:S05]  /*32a0*/  @!P0 BRA `(.L_x_44) ;  /* 0x0000000400b48947 */ /* 0x000fea0003800000 */
[----:B------:R-:W2:Y:S04]  /*32b0*/  LDL.64 R28, [R19+0x8] ;  /* 0x00000800131c7983 */ /* 0x000ea80000100a00 */
[----:B------:R-:W3:Y:S04]  /*32c0*/  LDL.64 R52, [R19] ;  /* 0x0000000013347983 */ /* 0x000ee80000100a00 */
[----:B------:R-:W4:Y:S01]  /*32d0*/  LDL.64 R24, [R19+0x10] ;  /* 0x0000100013187983 */ /* 0x000f220000100a00 */
[----:B------:R-:W0:Y:S01]  /*32e0*/  MUFU.RCP64H R7, R55 ;  /* 0x0000003700077308 */ /* 0x000e220000001800 */
[----:B------:R-:W-:Y:S01]  /*32f0*/  IMAD.MOV.U32 R6, RZ, RZ, 0x1 ;  /* 0x00000001ff067424 */ /* 0x000fe200078e00ff */
[----:B------:R-:W-:Y:S05]  /*3300*/  BSSY.RECONVERGENT B6, `(.L_x_45) ;  /* 0x000001a000067945 */ /* 0x000fea0003800200 */
[----:B0-----:R-:W-:-:S08]  /*3310*/  DFMA R4, -R54, R6, 1 ;  /* 0x3ff000003604742b */ /* 0x001fd00000000106 */
[----:B------:R-:W-:-:S08]  /*3320*/  DFMA R8, R4, R4, R4 ;  /* 0x000000040408722b */ /* 0x000fd00000000004 */
[----:B------:R-:W-:-:S08]  /*3330*/  DFMA R8, R6, R8, R6 ;  /* 0x000000080608722b */ /* 0x000fd00000000006 */
[----:B------:R-:W-:-:S08]  /*3340*/  DFMA R6, -R54, R8, 1 ;  /* 0x3ff000003606742b */ /* 0x000fd00000000108 */
[----:B------:R-:W-:Y:S02]  /*3350*/  DFMA R6, R8, R6, R8 ;  /* 0x000000060806722b */ /* 0x000fe40000000008 */
[----:B--2---:R-:W-:Y:S02]  /*3360*/  DADD R28, -R12, R28 ;  /* 0x000000000c1c7229 */ /* 0x004fe4000000011c */
[----:B---3--:R-:W-:-:S06]  /*3370*/  DADD R52, -R10, R52 ;  /* 0x000000000a347229 */ /* 0x008fcc0000000134 */
[----:B------:R-:W-:Y:S02]  /*3380*/  DMUL R4, R34, R28 ;  /* 0x0000001c22047228 */ /* 0x000fe40000000000 */
[----:B----4-:R-:W-:-:S06]  /*3390*/  DADD R24, -R14, R24 ;  /* 0x000000000e187229 */ /* 0x010fcc0000000118 */
[----:B------:R-:W-:-:S08]  /*33a0*/  DFMA R4, R32, R52, R4 ;  /* 0x000000342004722b */ /* 0x000fd00000000004 */
[----:B------:R-:W-:-:S08]  /*33b0*/  DFMA R4, R40, R24, R4 ;  /* 0x000000182804722b */ /* 0x000fd00000000004 */
[----:B------:R-:W-:Y:S02]  /*33c0*/  DMUL R116, R4, R6 ;  /* 0x0000000604747228 */ /* 0x000fe40000000000 */
[----:B------:R-:W-:-:S06]  /*33d0*/  FSETP.GEU.AND P1, PT, |R5|, 6.5827683646048100446e-37, PT ;  /* 0x036000000500780b */ /* 0x000fcc0003f2e200 */
[----:B------:R-:W-:-:S08]  /*33e0*/  DFMA R8, -R54, R116, R4 ;  /* 0x000000743608722b */ /* 0x000fd00000000104 */
[----:B------:R-:W-:-:S10]  /*33f0*/  DFMA R116, R6, R8, R116 ;  /* 0x000000080674722b */ /* 0x000fd40000000074 */
[----:B------:R-:W-:-:S05]  /*3400*/  FFMA R0, RZ, R55, R117 ;  /* 0x00000037ff007223 */ /* 0x000fca0000000075 */
[----:B------:R-:W-:-:S13]  /*3410*/  FSETP.GT.AND P0, PT, |R0|, 1.469367938527859385e-39, PT ;  /* 0x001000000000780b */ /* 0x000fda0003f04200 */
[----:B------:R-:W-:Y:S05]  /*3420*/  @P0 BRA P1, `(.L_x_46) ;  /* 0x00000000001c0947 */ /* 0x000fea0000800000 */
[----:B------:R-:W-:Y:S01]  /*3430*/  IMAD.MOV.U32 R6, RZ, RZ, R54 ;  /* 0x000000ffff067224 */ /* 0x000fe200078e0036 */
[----:B------:R-:W-:Y:S01]  /*3440*/  MOV R20, 0x3480 ;  /* 0x0000348000147802 */ /* 0x000fe20000000f00 */
[----:B------:R-:W-:Y:S02]  /*3450*/  IMAD.MOV.U32 R7, RZ, RZ, R55 ;  /* 0x000000ffff077224 */ /* 0x000fe400078e0037 */
[----:B------:R-:W-:-:S07]  /*3460*/  IMAD.MOV.U32 R21, RZ, RZ, 0x0 ;  /* 0x00000000ff157424 */ /* 0x000fce00078e00ff */
[----:B------:R-:W-:Y:S05]  /*3470*/  CALL.REL.NOINC `($__internal_0_$__cuda_sm20_div_rn_f64_full) ;  /* 0x00000068002c7944 */ /* 0x000fea0003c00000 */
[----:B------:R-:W-:Y:S01]  /*3480*/  IMAD.MOV.U32 R116, RZ, RZ, R4 ;  /* 0x000000ffff747224 */ /* 0x000fe200078e0004 */
[----:B------:R-:W-:-:S07]  /*3490*/  MOV R117, R5 ;  /* 0x0000000500757202 */ /* 0x000fce0000000f00 */
.L_x_46:
[----:B------:R-:W-:Y:S05]  /*34a0*/  BSYNC.RECONVERGENT B6 ;  /* 0x0000000000067941 */ /* 0x000fea0003800200 */
.L_x_45:
[----:B------:R-:W-:-:S06]  /*34b0*/  DSETP.GT.AND P0, PT, R116, 1, PT ;  /* 0x3ff000007400742a */ /* 0x000fcc0003f04000 */
[----:B------:R-:W-:-:S14]  /*34c0*/  DSETP.LT.OR P0, PT, R116, RZ, P0 ;  /* 0x000000ff7400722a */ /* 0x000fdc0000701400 */
[----:B------:R-:W-:Y:S05]  /*34d0*/  @P0 BRA `(.L_x_44) ;  /* 0x0000000400280947 */ /* 0x000fea0003800000 */
[----:B------:R-:W0:Y:S01]  /*34e0*/  MUFU.RCP64H R9, R55 ;  /* 0x0000003700097308 */ /* 0x000e220000001800 */
[----:B------:R-:W-:Y:S01]  /*34f0*/  IMAD.MOV.U32 R8, RZ, RZ, 0x1 ;  /* 0x00000001ff087424 */ /* 0x000fe200078e00ff */
[----:B------:R-:W-:Y:S01]  /*3500*/  DMUL R6, R86, R52 ;  /* 0x0000003456067228 */ /* 0x000fe20000000000 */
[----:B------:R-:W-:Y:S01]  /*3510*/  BSSY.RECONVERGENT B6, `(.L_x_47) ;  /* 0x000001c000067945 */ /* 0x000fe20003800200 */
[----:B------:R-:W-:-:S06]  /*3520*/  DMUL R4, R92, R24 ;  /* 0x000000185c047228 */ /* 0x000fcc0000000000 */
[C---:B------:R-:W-:Y:S02]  /*3530*/  DFMA R24, R94.reuse, R24, -R6 ;  /* 0x000000185e18722b */ /* 0x040fe40000000806 */
[-C--:B------:R-:W-:Y:S02]  /*3540*/  DMUL R94, R94, R28.reuse ;  /* 0x0000001c5e5e7228 */ /* 0x080fe40000000000 */
[----:B------:R-:W-:Y:S02]  /*3550*/  DFMA R28, R86, R28, -R4 ;  /* 0x0000001c561c722b */ /* 0x000fe40000000804 */
[----:B0-----:R-:W-:Y:S02]  /*3560*/  DFMA R10, -R54, R8, 1 ;  /* 0x3ff00000360a742b */ /* 0x001fe40000000108 */
[----:B------:R-:W-:Y:S02]  /*3570*/  DMUL R4, R110, R24 ;  /* 0x000000186e047228 */ /* 0x000fe40000000000 */
[----:B------:R-:W-:-:S04]  /*3580*/  DFMA R52, R92, R52, -R94 ;  /* 0x000000345c34722b */ /* 0x000fc8000000085e */
[----:B------:R-:W-:Y:S02]  /*3590*/  DFMA R10, R10, R10, R10 ;  /* 0x0000000a0a0a722b */ /* 0x000fe4000000000a */
[----:B------:R-:W-:-:S06]  /*35a0*/  DFMA R4, R100, R28, R4 ;  /* 0x0000001c6404722b */ /* 0x000fcc0000000004 */
[----:B------:R-:W-:Y:S02]  /*35b0*/  DFMA R10, R8, R10, R8 ;  /* 0x0000000a080a722b */ /* 0x000fe40000000008 */
[----:B------:R-:W-:-:S06]  /*35c0*/  DFMA R6, R108, R52, R4 ;  /* 0x000000346c06722b */ /* 0x000fcc0000000004 */
[----:B------:R-:W-:-:S04]  /*35d0*/  DFMA R8, -R54, R10, 1 ;  /* 0x3ff000003608742b */ /* 0x000fc8000000010a */
[----:B------:R-:W-:-:S04]  /*35e0*/  FSETP.GEU.AND P1, PT, |R7|, 6.5827683646048100446e-37, PT ;  /* 0x036000000700780b */ /* 0x000fc80003f2e200 */
[----:B------:R-:W-:-:S08]  /*35f0*/  DFMA R10, R10, R8, R10 ;  /* 0x000000080a0a722b */ /* 0x000fd0000000000a */
[----:B------:R-:W-:-:S08]  /*3600*/  DMUL R4, R10, R6 ;  /* 0x000000060a047228 */ /* 0x000fd00000000000 */
[----:B------:R-:W-:-:S08]  /*3610*/  DFMA R8, -R54, R4, R6 ;  /* 0x000000043608722b */ /* 0x000fd00000000106 */
        /* <DEDUP_REMOVED lines=11> */
.L_x_48:
[----:B------:R-:W-:Y:S05]  /*36d0*/  BSYNC.RECONVERGENT B6 ;  /* 0x0000000000067941 */ /* 0x000fea0003800200 */
.L_x_47:
[----:B------:R-:W-:-:S08]  /*36e0*/  DADD R116, R4, R116 ;  /* 0x0000000004747229 */ /* 0x000fd00000000074 */
[----:B------:R-:W-:-:S06]  /*36f0*/  DSETP.GT.AND P0, PT, R116, 1, PT ;  /* 0x3ff000007400742a */ /* 0x000fcc0003f04000 */
[----:B------:R-:W-:-:S14]  /*3700*/  DSETP.LT.OR P0, PT, R4, RZ, P0 ;  /* 0x000000ff0400722a */ /* 0x000fdc0000701400 */
[----:B------:R-:W-:Y:S05]  /*3710*/  @P0 BRA `(.L_x_44) ;  /* 0x0000000000980947 */ /* 0x000fea0003800000 */
[----:B------:R-:W0:Y:S01]  /*3720*/  MUFU.RCP64H R5, R55 ;  /* 0x0000003700057308 */ /* 0x000e220000001800 */
[----:B------:R-:W-:Y:S01]  /*3730*/  IMAD.MOV.U32 R4, RZ, RZ, 0x1 ;  /* 0x00000001ff047424 */ /* 0x000fe200078e00ff */
[----:B------:R-:W-:Y:S01]  /*3740*/  DMUL R24, R78, R24 ;  /* 0x000000184e187228 */ /* 0x000fe20000000000 */
[----:B------:R-:W-:Y:S07]  /*3750*/  BSSY.RECONVERGENT B6, `(.L_x_49) ;  /* 0x0000016000067945 */ /* 0x000fee0003800200 */
[----:B------:R-:W-:-:S02]  /*3760*/  DFMA R24, R84, R28, R24 ;  /* 0x0000001c5418722b */ /* 0x000fc40000000018 */
[----:B0-----:R-:W-:-:S06]  /*3770*/  DFMA R6, -R54, R4, 1 ;  /* 0x3ff000003606742b */ /* 0x001fcc0000000104 */
[----:B------:R-:W-:Y:S02]  /*3780*/  DFMA R52, R76, R52, R24 ;  /* 0x000000344c34722b */ /* 0x000fe40000000018 */
[----:B------:R-:W-:-:S08]  /*3790*/  DFMA R6, R6, R6, R6 ;  /* 0x000000060606722b */ /* 0x000fd00000000006 */
[----:B------:R-:W-:Y:S01]  /*37a0*/  FSETP.GEU.AND P1, PT, |R53|, 6.5827683646048100446e-37, PT ;  /* 0x036000003500780b */ /* 0x000fe20003f2e200 */
[----:B------:R-:W-:-:S08]  /*37b0*/  DFMA R6, R4, R6, R4 ;  /* 0x000000060406722b */ /* 0x000fd00000000004 */
[----:B------:R-:W-:-:S08]  /*37c0*/  DFMA R4, -R54, R6, 1 ;  /* 0x3ff000003604742b */ /* 0x000fd00000000106 */
        /* <DEDUP_REMOVED lines=14> */
.L_x_50:
[----:B------:R-:W-:Y:S05]  /*38b0*/  BSYNC.RECONVERGENT B6 ;  /* 0x0000000000067941 */ /* 0x000fea0003800200 */
.L_x_49:
[----:B------:R-:W-:Y:S01]  /*38c0*/  UMOV UR4, 0x78b58c40 ;  /* 0x78b58c4000047882 */ /* 0x000fe20000000000 */
[----:B------:R-:W-:Y:S02]  /*38d0*/  UMOV UR5, 0x4415af1d ;  /* 0x4415af1d00057882 */ /* 0x000fe40000000000 */
[----:B------:R-:W-:Y:S01]  /*38e0*/  DSETP.GEU.AND P0, PT, R4, UR4, PT ;  /* 0x0000000404007e2a */ /* 0x000fe2000bf0e000 */
[----:B------:R-:W-:Y:S01]  /*38f0*/  UMOV UR4, 0x88e368f1 ;  /* 0x88e368f100047882 */ /* 0x000fe20000000000 */
[----:B------:R-:W-:-:S04]  /*3900*/  UMOV UR5, 0x3ee4f8b5 ;  /* 0x3ee4f8b500057882 */ /* 0x000fc80000000000 */
[----:B------:R-:W-:-:S06]  /*3910*/  DSETP.LT.AND P0, PT, R4, R102, !P0 ;  /* 0x000000660400722a */ /* 0x000fcc0004701000 */
[----:B------:R-:W-:-:S06]  /*3920*/  DSETP.GT.AND P0, PT, R4, UR4, P0 ;  /* 0x0000000404007e2a */ /* 0x000fcc0008704000 */
[----:B------:R-:W-:Y:S02]  /*3930*/  SEL R31, R31, 0x1, !P0 ;  /* 0x000000011f1f7807 */ /* 0x000fe40004000000 */
[----:B------:R-:W-:Y:S02]  /*3940*/  FSEL R102, R4, R102, P0 ;  /* 0x0000006604667208 */ /* 0x000fe40000000000 */
[----:B------:R-:W-:Y:S02]  /*3950*/  FSEL R103, R5, R103, P0 ;  /* 0x0000006705677208 */ /* 0x000fe40000000000 */
[----:B------:R-:W-:Y:S02]  /*3960*/  SEL R17, R30, R17, P0 ;  /* 0x000000111e117207 */ /* 0x000fe40000000000 */
[----:B------:R-:W-:-:S07]  /*3970*/  SEL R16, R27, R16, P0 ;  /* 0x000000101b107207 */ /* 0x000fce0000000000 */
.L_x_44:
[----:B------:R-:W-:Y:S05]  /*3980*/  BSYNC.RECONVERGENT B7 ;  /* 0x0000000000077941 */ /* 0x000fea0003800200 */
.L_x_43:
[----:B------:R-:W-:-:S05]  /*3990*/  IADD3 R30, P0, PT, R30, 0x1, RZ ;  /* 0x000000011e1e7810 */ /* 0x000fca0007f1e0ff */
[----:B------:R-:W-:Y:S01]  /*39a0*/  IMAD.X R27, RZ, RZ, R27, P0 ;  /* 0x000000ffff1b7224 */ /* 0x000fe200000e061b */
[----:B------:R-:W-:-:S04]  /*39b0*/  ISETP.NE.U32.AND P0, PT, R30, R39, PT ;  /* 0x000000271e00720c */ /* 0x000fc80003f05070 */
[----:B------:R-:W-:-:S13]  /*39c0*/  ISETP.NE.AND.EX P0, PT, R27, R44, PT, P0 ;  /* 0x0000002c1b00720c */ /* 0x000fda0003f05300 */
[----:B------:R-:W-:Y:S05]  /*39d0*/  @P0 BRA `(.L_x_51) ;  /* 0xfffffff400840947 */ /* 0x000fea000383ffff */
[----:B------:R-:W-:Y:S05]  /*39e0*/  BSYNC.RECONVERGENT B8 ;  /* 0x0000000000087941 */ /* 0x000fea0003800200 */
.L_x_42:
[----:B------:R-:W-:-:S04]  /*39f0*/  LOP3.LUT P0, RZ, R31, 0xff, RZ, 0xc0, !PT ;  /* 0x000000ff1fff7812 */ /* 0x000fc8000780c0ff */
[----:B------:R-:W-:-:S13]  /*3a00*/  PLOP3.LUT P0, PT, P0, PT, PT, 0x8, 0x80 ;  /* 0x000000000080781c */ /* 0x000fda000070e170 */
.L_x_41:
[----:B------:R-:W-:Y:S05]  /*3a10*/  BSYNC.RECONVERGENT B9 ;  /* 0x0000000000097941 */ /* 0x000fea0003800200 */
.L_x_40:
[----:B------:R-:W-:Y:S02]  /*3a20*/  CS2R R6, SRZ ;  /* 0x0000000000067805 */ /* 0x000fe4000001ff00 */
[----:B------:R-:W-:Y:S01]  /*3a30*/  CS2R R8, SRZ ;  /* 0x0000000000087805 */ /* 0x000fe2000001ff00 */
[----:B------:R-:W-:Y:S06]  /*3a40*/  @P0 BRA `(.L_x_39) ;  /* 0x0000005800880947 */ /* 0x000fec0003800000 */
[----:B------:R-:W2:Y:S04]  /*3a50*/  LDL.64 R158, [R26+0x8] ;  /* 0x000008001a9e7983 */ /* 0x000ea80000100a00 */
[----:B------:R-:W3:Y:S04]  /*3a60*/  LDL.64 R164, [R26] ;  /* 0x000000001aa47983 */ /* 0x000ee80000100a00 */
[----:B------:R-:W4:Y:S04]  /*3a70*/  LDL.64 R156, [R26+0x10] ;  /* 0x000010001a9c7983 */ /* 0x000f280000100a00 */
[----:B------:R-:W5:Y:S04]  /*3a80*/  LDL.64 R110, [R19] ;  /* 0x00000000136e7983 */ /* 0x000f680000100a00 */
[----:B------:R-:W4:Y:S04]  /*3a90*/  LDL.64 R108, [R19+0x8] ;  /* 0x00000800136c7983 */ /* 0x000f280000100a00 */
[----:B------:R-:W4:Y:S01]  /*3aa0*/  LDL.64 R22, [R19+0x10] ;  /* 0x0000100013167983 */ /* 0x000f220000100a00 */
[----:B------:R-:W-:Y:S01]  /*3ab0*/  IMAD.MOV.U32 R10, RZ, RZ, 0x0 ;  /* 0x00000000ff0a7424 */ /* 0x000fe200078e00ff */
[----:B------:R-:W-:Y:S01]  /*3ac0*/  BSSY.RECONVERGENT B6, `(.L_x_52) ;  /* 0x000001e000067945 */ /* 0x000fe20003800200 */
[----:B------:R-:W-:Y:S01]  /*3ad0*/  IMAD.MOV.U32 R11, RZ, RZ, 0x3fd80000 ;  /* 0x3fd80000ff0b7424 */ /* 0x000fe200078e00ff */
[----:B--2---:R-:W-:-:S08]  /*3ae0*/  DMUL R4, R158, R158 ;  /* 0x0000009e9e047228 */ /* 0x004fd00000000000 */
[C---:B---3--:R-:W-:Y:S02]  /*3af0*/  DFMA R4, R164.reuse, R164, R4 ;  /* 0x000000a4a404722b */ /* 0x048fe40000000004 */
[----:B-----5:R-:W-:-:S06]  /*3b00*/  DFMA R110, R164, R102, R110 ;  /* 0x00000066a46e722b */ /* 0x020fcc000000006e */
[----:B----4-:R-:W-:Y:S02]  /*3b10*/  DFMA R4, R156, R156, R4 ;  /* 0x0000009c9c04722b */ /* 0x010fe40000000004 */
[-C--:B------:R-:W-:Y:S02]  /*3b20*/  DFMA R108, R158, R102.reuse, R108 ;  /* 0x000000669e6c722b */ /* 0x080fe4000000006c */
[----:B------:R-:W-:Y:S02]  /*3b30*/  DFMA R102, R156, R102, R22 ;  /* 0x000000669c66722b */ /* 0x000fe40000000016 */
[----:B------:R-:W1:Y:S04]  /*3b40*/  MUFU.RSQ64H R7, R5 ;  /* 0x0000000500077308 */ /* 0x000e680000001c00 */
[----:B------:R-:W-:-:S05]  /*3b50*/  VIADD R6, R5, 0xfcb00000 ;  /* 0xfcb0000005067836 */ /* 0x000fca0000000000 */
[----:B------:R-:W-:Y:S01]  /*3b60*/  ISETP.GE.U32.AND P0, PT, R6, 0x7ca00000, PT ;  /* 0x7ca000000600780c */ /* 0x000fe20003f06070 */
[----:B-1----:R-:W-:-:S08]  /*3b70*/  DMUL R8, R6, R6 ;  /* 0x0000000606087228 */ /* 0x002fd00000000000 */
        /* <DEDUP_REMOVED lines=15> */
[----:B0-----:R-:W-:Y:S05]  /*3c70*/  CALL.REL.NOINC `($__internal_1_$__cuda_sm20_dsqrt_rn_f64_mediumpath_v1) ;  /* 0x0000006400cc7944 */ /* 0x001fea0003c00000 */
[----:B------:R-:W-:Y:S01]  /*3c80*/  IMAD.MOV.U32 R22, RZ, RZ, R4 ;  /* 0x000000ffff167224 */ /* 0x000fe200078e0004 */
[----:B------:R-:W-:-:S07]  /*3c90*/  MOV R23, R5 ;  /* 0x0000000500177202 */ /* 0x000fce0000000f00 */
.L_x_53:
[----:B------:R-:W-:Y:S05]  /*3ca0*/  BSYNC.RECONVERGENT B6 ;  /* 0x0000000000067941 */ /* 0x000fea0003800200 */
.L_x_52:
[----:B------:R-:W-:Y:S01]  /*3cb0*/  UMOV UR4, 0x812dea11 ;  /* 0x812dea1100047882 */ /* 0x000fe20000000000 */
[----:B------:R-:W-:Y:S01]  /*3cc0*/  UMOV UR5, 0x3d719799 ;  /* 0x3d71979900057882 */ /* 0x000fe20000000000 */
[----:B------:R-:W-:Y:S01]  /*3cd0*/  BSSY.RECONVERGENT B7, `(.L_x_54) ;  /* 0x0000050000077945 */ /* 0x000fe20003800200 */
[----:B------:R-:W-:-:S14]  /*3ce0*/  DSETP.GEU.AND P0, PT, R22, UR4, PT ;  /* 0x0000000416007e2a */ /* 0x000fdc000bf0e000 */
[----:B------:R-:W-:Y:S05]  /*3cf0*/  @!P0 BRA `(.L_x_55) ;  /* 0x0000000400348947 */ /* 0x000fea0003800000 */
[----:B------:R-:W1:Y:S01]  /*3d00*/  MUFU.RCP64H R5, R23 ;  /* 0x0000001700057308 */ /* 0x000e620000001800 */
[----:B------:R-:W-:Y:S01]  /*3d10*/  IMAD.MOV.U32 R4, RZ, RZ, 0x1 ;  /* 0x00000001ff047424 */ /* 0x000fe200078e00ff */
[----:B------:R-:W-:Y:S01]  /*3d20*/  FSETP.GEU.AND P1, PT, |R165|, 6.5827683646048100446e-37, PT ;  /* 0x03600000a500780b */ /* 0x000fe20003f2e200 */
[----:B------:R-:W-:Y:S04]  /*3d30*/  BSSY.RECONVERGENT B6, `(.L_x_56) ;  /* 0x0000013000067945 */ /* 0x000fe80003800200 */
[----:B-1----:R-:W-:-:S08]  /*3d40*/  DFMA R6, R4, -R22, 1 ;  /* 0x3ff000000406742b */ /* 0x002fd00000000816 */
        /* <DEDUP_REMOVED lines=16> */
[----:B0-----:R-:W-:Y:S05]  /*3e50*/  CALL.REL.NOINC `($__internal_0_$__cuda_sm20_div_rn_f64_full) ;  /* 0x0000005c00b47944 */ /* 0x001fea0003c00000 */
.L_x_57:
[----:B------:R-:W-:Y:S05]  /*3e60*/  BSYNC.RECONVERGENT B6 ;  /* 0x0000000000067941 */ /* 0x000fea0003800200 */
.L_x_56:
[----:B------:R-:W1:Y:S01]  /*3e70*/  MUFU.RCP64H R7, R23 ;  /* 0x0000001700077308 */ /* 0x000e620000001800 */
[----:B------:R-:W-:Y:S01]  /*3e80*/  IMAD.MOV.U32 R6, RZ, RZ, 0x1 ;  /* 0x00000001ff067424 */ /* 0x000fe200078e00ff */
[----:B------:R-:W-:Y:S01]  /*3e90*/  FSETP.GEU.AND P1, PT, |R159|, 6.5827683646048100446e-37, PT ;  /* 0x036000009f00780b */ /* 0x000fe20003f2e200 */
[----:B------:R-:W-:Y:S01]  /*3ea0*/  BSSY.RECONVERGENT B6, `(.L_x_58) ;  /* 0x0000017000067945 */ /* 0x000fe20003800200 */
[----:B------:R-:W-:Y:S02]  /*3eb0*/  IMAD.MOV.U32 R164, RZ, RZ, R4 ;  /* 0x000000ffffa47224 */ /* 0x000fe400078e0004 */
[----:B------:R-:W-:Y:S01]  /*3ec0*/  IMAD.MOV.U32 R165, RZ, RZ, R5 ;  /* 0x000000ffffa57224 */ /* 0x000fe200078e0005 */
        /* <DEDUP_REMOVED lines=17> */
[----:B0-----:R-:W-:Y:S05]  /*3fe0*/  CALL.REL.NOINC `($__internal_0_$__cuda_sm20_div_rn_f64_full) ;  /* 0x0000005c00507944 */ /* 0x001fea0003c00000 */
[----:B------:R-:W-:Y:S02]  /*3ff0*/  IMAD.MOV.U32 R6, RZ, RZ, R4 ;  /* 0x000000ffff067224 */ /* 0x000fe400078e0004 */
[----:B------:R-:W-:-:S07]  /*4000*/  IMAD.MOV.U32 R7, RZ, RZ, R5 ;  /* 0x000000ffff077224 */ /* 0x000fce00078e0005 */
.L_x_59:
[----:B------:R-:W-:Y:S05]  /*4010*/  BSYNC.RECONVERGENT B6 ;  /* 0x0000000000067941 */ /* 0x000fea0003800200 */
.L_x_58:
[----:B------:R-:W1:Y:S01]  /*4020*/  MUFU.RCP64H R5, R23 ;  /* 0x0000001700057308 */ /* 0x000e620000001800 */
[----:B------:R-:W-:Y:S01]  /*4030*/  IMAD.MOV.U32 R4, RZ, RZ, 0x1 ;  /* 0x00000001ff047424 */ /* 0x000fe200078e00ff */
[----:B------:R-:W-:Y:S01]  /*4040*/  FSETP.GEU.AND P1, PT, |R157|, 6.5827683646048100446e-37, PT ;  /* 0x036000009d00780b */ /* 0x000fe20003f2e200 */
[----:B------:R-:W-:Y:S01]  /*4050*/  BSSY.RECONVERGENT B6, `(.L_x_60) ;  /* 0x0000015000067945 */ /* 0x000fe20003800200 */
[----:B------:R-:W-:Y:S01]  /*4060*/  MOV R158, R6 ;  /* 0x00000006009e7202 */ /* 0x000fe20000000f00 */
[----:B------:R-:W-:Y:S02]  /*4070*/  IMAD.MOV.U32 R159, RZ, RZ, R7 ;  /* 0x000000ffff9f7224 */ /* 0x000fe400078e0007 */
        /* <DEDUP_REMOVED lines=18> */
.L_x_61:
[----:B------:R-:W-:Y:S05]  /*41a0*/  BSYNC.RECONVERGENT B6 ;  /* 0x0000000000067941 */ /* 0x000fea0003800200 */
.L_x_60:
[----:B------:R-:W-:Y:S02]  /*41b0*/  IMAD.MOV.U32 R156, RZ, RZ, R4 ;  /* 0x000000ffff9c7224 */ /* 0x000fe400078e0004 */
[----:B------:R-:W-:-:S07]  /*41c0*/  IMAD.MOV.U32 R157, RZ, RZ, R5 ;  /* 0x000000ffff9d7224 */ /* 0x000fce00078e0005 */
.L_x_55:
[----:B------:R-:W-:Y:S05]  /*41d0*/  BSYNC.RECONVERGENT B7 ;  /* 0x0000000000077941 */ /* 0x000fea0003800200 */
.L_x_54:
[----:B------:R-:W2:Y:S04]  /*41e0*/  LDL.64 R148, [R18+0x8] ;  /* 0x0000080012947983 */ /* 0x000ea80000100a00 */
[----:B------:R-:W3:Y:S04]  /*41f0*/  LDL.64 R150, [R18] ;  /* 0x0000000012967983 */ /* 0x000ee80000100a00 */
[----:B------:R-:W4:Y:S01]  /*4200*/  LDL.64 R142, [R18+0x10] ;  /* 0x00001000128e7983 */ /* 0x000f220000100a00 */
[----:B------:R-:W-:Y:S01]  /*4210*/  IMAD.MOV.U32 R10, RZ, RZ, 0x0 ;  /* 0x00000000ff0a7424 */ /* 0x000fe200078e00ff */
[----:B------:R-:W-:Y:S01]  /*4220*/  BSSY.RECONVERGENT B6, `(.L_x_62) ;  /* 0x000001e000067945 */ /* 0x000fe20003800200 */
[----:B------:R-:W-:Y:S01]  /*4230*/  IMAD.MOV.U32 R11, RZ, RZ, 0x3fd80000 ;  /* 0x3fd80000ff0b7424 */ /* 0x000fe200078e00ff */
[----:B--2---:R-:W-:-:S02]  /*4240*/  DADD R148, -R108, R148 ;  /* 0x000000006c947229 */ /* 0x004fc40000000194 */
[----:B---3--:R-:W-:-:S06]  /*4250*/  DADD R150, -R110, R150 ;  /* 0x000000006e967229 */ /* 0x008fcc0000000196 */
[----:B------:R-:W-:Y:S02]  /*4260*/  DMUL R4, R148, R148 ;  /* 0x0000009494047228 */ /* 0x000fe40000000000 */
[----:B----4-:R-:W-:-:S06]  /*4270*/  DADD R142, -R102, R142 ;  /* 0x00000000668e7229 */ /* 0x010fcc000000018e */
[----:B------:R-:W-:-:S08]  /*4280*/  DFMA R4, R150, R150, R4 ;  /* 0x000000969604722b */ /* 0x000fd00000000004 */
[----:B------:R-:W-:-:S06]  /*4290*/  DFMA R4, R142, R142, R4 ;  /* 0x0000008e8e04722b */ /* 0x000fcc0000000004 */
        /* <DEDUP_REMOVED lines=20> */
[----:B------:R-:W-:Y:S01]  /*43e0*/  MOV R18, R4 ;  /* 0x0000000400127202 */ /* 0x000fe20000000f00 */
[----:B------:R-:W-:-:S07]  /*43f0*/  IMAD.MOV.U32 R19, RZ, RZ, R5 ;  /* 0x000000ffff137224 */ /* 0x000fce00078e0005 */
.L_x_63:
[----:B------:R-:W-:Y:S05]  /*4400*/  BSYNC.RECONVERGENT B6 ;  /* 0x0000000000067941 */ /* 0x000fea0003800200 */
.L_x_62:
        /* <DEDUP_REMOVED lines=27> */
.L_x_67:
[----:B------:R-:W-:Y:S05]  /*45c0*/  BSYNC.RECONVERGENT B6 ;  /* 0x0000000000067941 */ /* 0x000fea0003800200 */
.L_x_66:
        /* <DEDUP_REMOVED lines=26> */
.L_x_69:
[----:B------:R-:W-:Y:S05]  /*4770*/  BSYNC.RECONVERGENT B6 ;  /* 0x0000000000067941 */ /* 0x000fea0003800200 */
.L_x_68:
[----:B------:R-:W1:Y:S01]  /*4780*/  MUFU.RCP64H R5, R19 ;  /* 0x0000001300057308 */ /* 0x000e620000001800 */
[----:B------:R-:W-:Y:S01]  /*4790*/  MOV R4, 0x1 ;  /* 0x0000000100047802 */ /* 0x000fe20000000f00 */
[----:B------:R-:W-:Y:S01]  /*47a0*/  BSSY.RECONVERGENT B6, `(.L_x_70) ;  /* 0x0000016000067945 */ /* 0x000fe20003800200 */
[----:B------:R-:W-:Y:S01]  /*47b0*/  FSETP.GEU.AND P1, PT, |R143|, 6.5827683646048100446e-37, PT ;  /* 0x036000008f00780b */ /* 0x000fe20003f2e200 */
        /* <DEDUP_REMOVED lines=20> */
.L_x_71:
[----:B------:R-:W-:Y:S05]  /*4900*/  BSYNC.RECONVERGENT B6 ;  /* 0x0000000000067941 */ /* 0x000fea0003800200 */
.L_x_70:
[----:B------:R-:W-:Y:S02]  /*4910*/  IMAD.MOV.U32 R142, RZ, RZ, R4 ;  /* 0x000000ffff8e7224 */ /* 0x000fe400078e0004 */
[----:B------:R-:W-:-:S07]  /*4920*/  IMAD.MOV.U32 R143, RZ, RZ, R5 ;  /* 0x000000ffff8f7224 */ /* 0x000fce00078e0005 */
.L_x_65:
[----:B------:R-:W-:Y:S05]  /*4930*/  BSYNC.RECONVERGENT B7 ;  /* 0x0000000000077941 */ /* 0x000fea0003800200 */
.L_x_64:
[----:B------:R-:W-:Y:S01]  /*4940*/  UMOV UR4, 0x88e368f1 ;  /* 0x88e368f100047882 */ /* 0x000fe20000000000 */
[----:B------:R-:W-:Y:S01]  /*4950*/  UMOV UR5, 0x3ee4f8b5 ;  /* 0x3ee4f8b500057882 */ /* 0x000fe20000000000 */
[----:B------:R-:W-:Y:S01]  /*4960*/  IMAD.MOV.U32 R100, RZ, RZ, R118 ;  /* 0x000000ffff647224 */ /* 0x000fe200078e0076 */
[C---:B------:R-:W-:Y:S01]  /*4970*/  DADD R4, R18.reuse, -UR4 ;  /* 0x8000000412047e29 */ /* 0x040fe20008000000 */
[----:B------:R-:W-:Y:S01]  /*4980*/  UMOV UR4, 0x812dea11 ;  /* 0x812dea1100047882 */ /* 0x000fe20000000000 */
[----:B------:R-:W-:Y:S01]  /*4990*/  UMOV UR5, 0x3d719799 ;  /* 0x3d71979900057882 */ /* 0x000fe20000000000 */
[----:B------:R-:W-:Y:S01]  /*49a0*/  IMAD.MOV.U32 R101, RZ, RZ, R119 ;  /* 0x000000ffff657224 */ /* 0x000fe200078e0077 */
[----:B------:R-:W-:Y:S01]  /*49b0*/  DSETP.GEU.AND P0, PT, R18, UR4, PT ;  /* 0x0000000412007e2a */ /* 0x000fe2000bf0e000 */
[----:B------:R-:W-:Y:S01]  /*49c0*/  IMAD R3, R16, 0xa0, RZ ;  /* 0x000000a010037824 */ /* 0x000fe200078e02ff */
[----:B------:R-:W-:Y:S01]  /*49d0*/  BSSY.RECONVERGENT B10, `(.L_x_72) ;  /* 0x00003b20000a7945 */ /* 0x000fe20003800200 */
[----:B------:R-:W-:Y:S01]  /*49e0*/  IMAD.WIDE.U32 R100, R17, 0xa0, R100 ;  /* 0x000000a011647825 */ /* 0x000fe200078e0064 */
[----:B------:R-:W-:-:S02]  /*49f0*/  MOV R134, 0x0 ;  /* 0x0000000000867802 */ /* 0x000fc40000000f00 */
[----:B------:R-:W-:Y:S01]  /*4a00*/  FSEL R140, R4, 1.06377608264677226185e+23, P0 ;  /* 0x65b435ef048c7808 */ /* 0x000fe20000000000 */
[----:B------:R-:W-:Y:S01]  /*4a10*/  IMAD.MOV.U32 R135, RZ, RZ, 0x3ff00000 ;  /* 0x3ff00000ff877424 */ /* 0x000fe200078e00ff */
[----:B------:R-:W-:Y:S01]  /*4a20*/  FSEL R141, R5, -0.44720998406410217285, P0 ;  /* 0xbee4f8b5058d7808 */ /* 0x000fe20000000000 */
[----:B------:R-:W-:Y:S01]  /*4a30*/  IMAD.MOV.U32 R86, RZ, RZ, R110 ;  /* 0x000000ffff567224 */ /* 0x000fe200078e006e */
[----:B------:R-:W-:Y:S01]  /*4a40*/  MOV R94, R102 ;  /* 0x00000066005e7202 */ /* 0x000fe20000000f00 */
[----:B------:R-:W-:Y:S02]  /*4a50*/  IMAD.MOV.U32 R87, RZ, RZ, R111 ;  /* 0x000000ffff577224 */ /* 0x000fe400078e006f */
[----:B------:R-:W-:Y:S02]  /*4a60*/  IMAD.MOV.U32 R92, RZ, RZ, R108 ;  /* 0x000000ffff5c7224 */ /* 0x000fe400078e006c */
[----:B------:R-:W-:Y:S02]  /*4a70*/  IMAD.MOV.U32 R93, RZ, RZ, R109 ;  /* 0x000000ffff5d7224 */ /* 0x000fe400078e006d */
[----:B------:R-:W-:-:S02]  /*4a80*/  IMAD.MOV.U32 R95, RZ, RZ, R103 ;  /* 0x000000ffff5f7224 */ /* 0x000fc400078e0067 */
[----:B------:R-:W-:-:S07]  /*4a90*/  IMAD.IADD R101, R101, 0x1, R3 ;  /* 0x0000000165657824 */ /* 0x000fce00078e0203 */
.L_x_87:
[----:B------:R-:W-:Y:S01]  /*4aa0*/  UMOV UR4, 0xa0b5ed8d ;  /* 0xa0b5ed8d00047882 */ /* 0x000fe20000000000 */
[----:B------:R-:W-:Y:S01]  /*4ab0*/  UMOV UR5, 0x3eb0c6f7 ;  /* 0x3eb0c6f700057882 */ /* 0x000fe20000000000 */
[----:B------:R-:W-:Y:S01]  /*4ac0*/  UMOV UR6, 0x88e368f1 ;  /* 0x88e368f100067882 */ /* 0x000fe20000000000 */
[----:B------:R-:W-:Y:S01]  /*4ad0*/  DSETP.GEU.AND P0, PT, R134, UR4, PT ;  /* 0x0000000486007e2a */ /* 0x000fe2000bf0e000 */
[----:B------:R-:W-:Y:S02]  /*4ae0*/  UMOV UR7, 0x3ee4f8b5 ;  /* 0x3ee4f8b500077882 */ /* 0x000fe40000000000 */
[----:B------:R-:W-:Y:S02]  /*4af0*/  DFMA R94, R142, UR6, R94 ;  /* 0x000000068e5e7c2b */ /* 0x000fe4000800005e */
[----:B------:R-:W-:Y:S02]  /*4b00*/  DFMA R92, R148, UR6, R92 ;  /* 0x00000006945c7c2b */ /* 0x000fe4000800005c */
[----:B------:R-:W-:-:S07]  /*4b10*/  DFMA R86, R150, UR6, R86 ;  /* 0x0000000696567c2b */ /* 0x000fce0008000056 */
[----:B------:R-:W-:Y:S05]  /*4b20*/  @!P0 BRA `(.L_x_73) ;  /* 0x0000000c003c8947 */ /* 0x000fea0003800000 */
[----:B------:R-:W-:Y:S01]  /*4b30*/  ISETP.NE.U32.AND P1, PT, R39, RZ, PT ;  /* 0x000000ff2700720c */ /* 0x000fe20003f25070 */
[----:B------:R-:W-:Y:S01]  /*4b40*/  BSSY.RECONVERGENT B9, `(.L_x_74) ;  /* 0x00000ad000097945 */ /* 0x000fe20003800200 */
[----:B------:R-:W-:Y:S01]  /*4b50*/  PLOP3.LUT P0, PT, PT, PT, PT, 0x80, 0x8 ;  /* 0x000000000008781c */ /* 0x000fe20003f0f070 */
[----:B------:R-:W-:Y:S01]  /*4b60*/  IMAD.MOV.U32 R55, RZ, RZ, RZ ;  /* 0x000000ffff377224 */ /* 0x000fe200078e00ff */
[----:B------:R-:W-:Y:S01]  /*4b70*/  ISETP.NE.AND.EX P1, PT, R44, RZ, PT, P1 ;  /* 0x000000ff2c00720c */ /* 0x000fe20003f25310 */
[----:B------:R-:W-:Y:S01]  /*4b80*/  IMAD.MOV.U32 R60, RZ, RZ, RZ ;  /* 0x000000ffff3c7224 */ /* 0x000fe200078e00ff */
[----:B------:R-:W-:Y:S01]  /*4b90*/  MOV R133, R141 ;  /* 0x0000008d00857202 */ /* 0x000fe20000000f00 */
[----:B------:R-:W-:-:S10]  /*4ba0*/  IMAD.MOV.U32 R132, RZ, RZ, R140 ;  /* 0x000000ffff847224 */ /* 0x000fd400078e008c */
[----:B------:R-:W-:Y:S05]  /*4bb0*/  @!P1 BRA `(.L_x_75) ;  /* 0x0000000800949947 */ /* 0x000fea0003800000 */
[----:B------:R-:W-:Y:S01]  /*4bc0*/  IADD3 R116, P0, PT, R118, 0x20, RZ ;  /* 0x0000002076747810 */ /* 0x000fe20007f1e0ff */
[----:B------:R-:W-:Y:S01]  /*4bd0*/  BSSY.RECONVERGENT B8, `(.L_x_76) ;  /* 0x00000a1000087945 */ /* 0x000fe20003800200 */
[----:B------:R-:W-:Y:S02]  /*4be0*/  PRMT R54, RZ, 0x7610, R54 ;  /* 0x00007610ff367816 */ /* 0x000fe40000000036 */
[----:B------:R-:W-:Y:S01]  /*4bf0*/  CS2R R52, SRZ ;  /* 0x0000000000347805 */ /* 0x000fe2000001ff00 */
[----:B------:R-:W-:Y:S02]  /*4c00*/  IMAD.MOV.U32 R55, RZ, RZ, RZ ;  /* 0x000000ffff377224 */ /* 0x000fe400078e00ff */
[----:B------:R-:W-:Y:S02]  /*4c10*/  IMAD.MOV.U32 R60, RZ, RZ, RZ ;  /* 0x000000ffff3c7224 */ /* 0x000fe400078e00ff */
[----:B------:R-:W-:Y:S02]  /*4c20*/  IMAD.MOV.U32 R132, RZ, RZ, R140 ;  /* 0x000000ffff847224 */ /* 0x000fe400078e008c */
[----:B------:R-:W-:-:S02]  /*4c30*/  IMAD.MOV.U32 R133, RZ, RZ, R141 ;  /* 0x000000ffff857224 */ /* 0x000fc400078e008d */
[----:B------:R-:W-:-:S07]  /*4c40*/  IMAD.X R117, RZ, RZ, R119, P0 ;  /* 0x000000ffff757224 */ /* 0x000fce00000e0677 */
.L_x_85:
[C---:B0-----:R-:W-:Y:S02]  /*4c50*/  R2UR UR6, R124.reuse ;  /* 0x000000007c0672ca */ /* 0x041fe400000e0000 */
[C---:B------:R-:W-:Y:S02]  /*4c60*/  R2UR UR7, R125.reuse ;  /* 0x000000007d0772ca */ /* 0x040fe400000e0000 */
[C---:B------:R-:W-:Y:S02]  /*4c70*/  R2UR UR14, R124.reuse ;  /* 0x000000007c0e72ca */ /* 0x040fe400000e0000 */
[C---:B------:R-:W-:Y:S02]  /*4c80*/  R2UR UR15, R125.reuse ;  /* 0x000000007d0f72ca */ /* 0x040fe400000e0000 */
[----:B------:R-:W-:Y:S02]  /*4c90*/  R2UR UR8, R124 ;  /* 0x000000007c0872ca */ /* 0x000fe400000e0000 */
[----:B------:R-:W-:-:S02]  /*4ca0*/  R2UR UR9, R125 ;  /* 0x000000007d0972ca */ /* 0x000fc400000e0000 */
[C---:B------:R-:W-:Y:S02]  /*4cb0*/  R2UR UR12, R124.reuse ;  /* 0x000000007c0c72ca */ /* 0x040fe400000e0000 */
[C---:B------:R-:W-:Y:S01]  /*4cc0*/  R2UR UR13, R125.reuse ;  /* 0x000000007d0d72ca */ /* 0x040fe200000e0000 */
[----:B------:R-:W2:Y:S01]  /*4cd0*/  LDG.E.64 R16, desc[UR6][R116.64+-0x10] ;  /* 0xfffff00674107981 */ /* 0x000ea2000c1e1b00 */
[C---:B------:R-:W-:Y:S02]  /*4ce0*/  R2UR UR4, R124.reuse ;  /* 0x000000007c0472ca */ /* 0x040fe400000e0000 */
[C---:B------:R-:W-:Y:S01]  /*4cf0*/  R2UR UR5, R125.reuse ;  /* 0x000000007d0572ca */ /* 0x040fe200000e0000 */
[----:B------:R-:W2:Y:S01]  /*4d00*/  LDG.E.64 R26, desc[UR14][R116.64+0x20] ;  /* 0x0000200e741a7981 */ /* 0x000ea2000c1e1b00 */
[----:B------:R-:W-:Y:S02]  /*4d10*/  R2UR UR10, R124 ;  /* 0x000000007c0a72ca */ /* 0x000fe400000e0000 */
[----:B------:R-:W-:Y:S01]  /*4d20*/  R2UR UR11, R125 ;  /* 0x000000007d0b72ca */ /* 0x000fe200000e0000 */
[----:B------:R-:W3:Y:S04]  /*4d30*/  LDG.E.64 R18, desc[UR8][R116.64+-0x18] ;  /* 0xffffe80874127981 */ /* 0x000ee8000c1e1b00 */
[----:B------:R-:W3:Y:S04]  /*4d40*/  LDG.E.64 R28, desc[UR12][R116.64+0x18] ;  /* 0x0000180c741c7981 */ /* 0x000ee8000c1e1b00 */
[----:B------:R-:W4:Y:S04]  /*4d50*/  LDG.E.64 R22, desc[UR4][R116.64+-0x20] ;  /* 0xffffe00474167981 */ /* 0x000f28000c1e1b00 */
[----:B------:R-:W4:Y:S04]  /*4d60*/  LDG.E.64 R30, desc[UR10][R116.64+0x10] ;  /* 0x0000100a741e7981 */ /* 0x000f28000c1e1b00 */
[----:B------:R-:W5:Y:S04]  /*4d70*/  LDG.E.64 R78, desc[UR6][R116.64] ;  /* 0x00000006744e7981 */ /* 0x000f68000c1e1b00 */
[----:B------:R-:W5:Y:S04]  /*4d80*/  LDG.E.64 R84, desc[UR4][R116.64+-0x8] ;  /* 0xfffff80474547981 */ /* 0x000f68000c1e1b00 */
[----:B------:R-:W5:Y:S01]  /*4d90*/  LDG.E.64 R76, desc[UR6][R116.64+0x8] ;  /* 0x00000806744c7981 */ /* 0x000f62000c1e1b00 */
[----:B------:R-:W-:Y:S01]  /*4da0*/  UMOV UR4, 0x86a12b9b ;  /* 0x86a12b9b00047882 */ /* 0x000fe20000000000 */
[----:B------:R-:W-:Y:S01]  /*4db0*/  UMOV UR5, 0x3d06849b ;  /* 0x3d06849b00057882 */ /* 0x000fe20000000000 */
[----:B------:R-:W-:Y:S01]  /*4dc0*/  BSSY.RECONVERGENT B7, `(.L_x_77) ;  /* 0x0000078000077945 */ /* 0x000fe20003800200 */
[----:B--2---:R-:W-:-:S02]  /*4dd0*/  DADD R26, -R16, R26 ;  /* 0x00000000101a7229 */ /* 0x004fc4000000011a */
[----:B---3--:R-:W-:-:S06]  /*4de0*/  DADD R28, -R18, R28 ;  /* 0x00000000121c7229 */ /* 0x008fcc000000011c */
[----:B------:R-:W-:Y:S02]  /*4df0*/  DMUL R6, R26, R150 ;  /* 0x000000961a067228 */ /* 0x000fe40000000000 */
[----:B----4-:R-:W-:Y:S02]  /*4e00*/  DADD R30, -R22, R30 ;  /* 0x00000000161e7229 */ /* 0x010fe4000000011e */
[----:B------:R-:W-:Y:S02]  /*4e10*/  DMUL R4, R28, R142 ;  /* 0x0000008e1c047228 */ /* 0x000fe40000000000 */
[----:B-----5:R-:W-:-:S04]  /*4e20*/  DADD R78, R78, -R18 ;  /* 0x000000004e4e7229 */ /* 0x020fc80000000812 */
[----:B------:R-:W-:Y:S02]  /*4e30*/  DFMA R12, R30, R142, -R6 ;  /* 0x0000008e1e0c722b */ /* 0x000fe40000000806 */
[-C--:B------:R-:W-:Y:S02]  /*4e40*/  DFMA R10, R26, R148.reuse, -R4 ;  /* 0x000000941a0a722b */ /* 0x080fe40000000804 */
[----:B------:R-:W-:Y:S02]  /*4e50*/  DADD R84, R84, -R22 ;  /* 0x0000000054547229 */ /* 0x000fe40000000816 */
[----:B------:R-:W-:Y:S02]  /*4e60*/  DMUL R6, R30, R148 ;  /* 0x000000941e067228 */ /* 0x000fe40000000000 */
[----:B------:R-:W-:Y:S02]  /*4e70*/  DMUL R4, R78, R12 ;  /* 0x0000000c4e047228 */ /* 0x000fe40000000000 */
[----:B------:R-:W-:-:S04]  /*4e80*/  DADD R76, R76, -R16 ;  /* 0x000000004c4c7229 */ /* 0x000fc80000000810 */
[----:B------:R-:W-:Y:S02]  /*4e90*/  DFMA R14, R28, R150, -R6 ;  /* 0x000000961c0e722b */ /* 0x000fe40000000806 */
[----:B------:R-:W-:-:S08]  /*4ea0*/  DFMA R4, R84, R10, R4 ;  /* 0x0000000a5404722b */ /* 0x000fd00000000004 */
[----:B------:R-:W-:-:S08]  /*4eb0*/  DFMA R24, R76, R14, R4 ;  /* 0x0000000e4c18722b */ /* 0x000fd00000000004 */
[----:B------:R-:W-:-:S14]  /*4ec0*/  DSETP.GEU.AND P0, PT, |R24|, UR4, PT ;  /* 0x0000000418007e2a */ /* 0x000fdc000bf0e200 */
[----:B------:R-:W-:Y:S05]  /*4ed0*/  @!P0 BRA `(.L_x_78) ;  /* 0x0000000400988947 */ /* 0x000fea0003800000 */
[----:B------:R-:W0:Y:S01]  /*4ee0*/  MUFU.RCP64H R7, R25 ;  /* 0x0000001900077308 */ /* 0x000e220000001800 */
[----:B------:R-:W-:Y:S01]  /*4ef0*/  MOV R6, 0x1 ;  /* 0x0000000100067802 */ /* 0x000fe20000000f00 */
[----:B------:R-:W-:Y:S01]  /*4f00*/  DADD R18, R92, -R18 ;  /* 0x000000005c127229 */ /* 0x000fe20000000812 */
[----:B------:R-:W-:Y:S01]  /*4f10*/  BSSY.RECONVERGENT B6, `(.L_x_79) ;  /* 0x0000019000067945 */ /* 0x000fe20003800200 */
[----:B------:R-:W-:Y:S02]  /*4f20*/  DADD R22, R86, -R22 ;  /* 0x0000000056167229 */ /* 0x000fe40000000816 */
[----:B------:R-:W-:Y:S02]  /*4f30*/  DADD R16, R94, -R16 ;  /* 0x000000005e107229 */ /* 0x000fe40000000810 */
[----:B0-----:R-:W-:-:S08]  /*4f40*/  DFMA R4, -R24, R6, 1 ;  /* 0x3ff000001804742b */ /* 0x001fd00000000106 */
[----:B------:R-:W-:Y:S02]  /*4f50*/  DFMA R8, R4, R4, R4 ;  /* 0x000000040408722b */ /* 0x000fe40000000004 */
[----:B------:R-:W-:-:S06]  /*4f60*/  DMUL R4, R12, R18 ;  /* 0x000000120c047228 */ /* 0x000fcc0000000000 */
[----:B------:R-:W-:Y:S02]  /*4f70*/  DFMA R8, R6, R8, R6 ;  /* 0x000000080608722b */ /* 0x000fe40000000006 */
[----:B------:R-:W-:-:S06]  /*4f80*/  DFMA R4, R10, R22, R4 ;  /* 0x000000160a04722b */ /* 0x000fcc0000000004 */
[----:B------:R-:W-:Y:S02]  /*4f90*/  DFMA R6, -R24, R8, 1 ;  /* 0x3ff000001806742b */ /* 0x000fe40000000108 */
[----:B------:R-:W-:-:S06]  /*4fa0*/  DFMA R4, R14, R16, R4 ;  /* 0x000000100e04722b */ /* 0x000fcc0000000004 */
[----:B------:R-:W-:-:S04]  /*4fb0*/  DFMA R6, R8, R6, R8 ;  /* 0x000000060806722b */ /* 0x000fc80000000008 */
[----:B------:R-:W-:-:S04]  /*4fc0*/  FSETP.GEU.AND P1, PT, |R5|, 6.5827683646048100446e-37, PT ;  /* 0x036000000500780b */ /* 0x000fc80003f2e200 */
        /* <DEDUP_REMOVED lines=11> */
[----:B------:R-:W-:Y:S02]  /*5080*/  IMAD.MOV.U32 R126, RZ, RZ, R4 ;  /* 0x000000ffff7e7224 */ /* 0x000fe400078e0004 */
[----:B------:R-:W-:-:S07]  /*5090*/  IMAD.MOV.U32 R127, RZ, RZ, R5 ;  /* 0x000000ffff7f7224 */ /* 0x000fce00078e0005 */
.L_x_80:
[----:B------:R-:W-:Y:S05]  /*50a0*/  BSYNC.RECONVERGENT B6 ;  /* 0x0000000000067941 */ /* 0x000fea0003800200 */
.L_x_79:
[----:B------:R-:W-:-:S06]  /*50b0*/  DSETP.GT.AND P0, PT, R126, 1, PT ;  /* 0x3ff000007e00742a */ /* 0x000fcc0003f04000 */
[----:B------:R-:W-:-:S14]  /*50c0*/  DSETP.LT.OR P0, PT, R126, RZ, P0 ;  /* 0x000000ff7e00722a */ /* 0x000fdc0000701400 */
[----:B------:R-:W-:Y:S05]  /*50d0*/  @P0 BRA `(.L_x_78) ;  /* 0x0000000400180947 */ /* 0x000fea0003800000 */
[----:B------:R-:W0:Y:S01]  /*50e0*/  MUFU.RCP64H R9, R25 ;  /* 0x0000001900097308 */ /* 0x000e220000001800 */
[----:B------:R-:W-:Y:S01]  /*50f0*/  MOV R8, 0x1 ;  /* 0x0000000100087802 */ /* 0x000fe20000000f00 */
        /* <DEDUP_REMOVED lines=29> */
.L_x_82:
[----:B------:R-:W-:Y:S05]  /*52d0*/  BSYNC.RECONVERGENT B6 ;  /* 0x0000000000067941 */ /* 0x000fea0003800200 */
.L_x_81:
[----:B------:R-:W-:-:S08]  /*52e0*/  DADD R126, R4, R126 ;  /* 0x00000000047e7229 */ /* 0x000fd0000000007e */
[----:B------:R-:W-:-:S06]  /*52f0*/  DSETP.GT.AND P0, PT, R126, 1, PT ;  /* 0x3ff000007e00742a */ /* 0x000fcc0003f04000 */
[----:B------:R-:W-:-:S14]  /*5300*/  DSETP.LT.OR P0, PT, R4, RZ, P0 ;  /* 0x000000ff0400722a */ /* 0x000fdc0000701400 */
[----:B------:R-:W-:Y:S05]  /*5310*/  @P0 BRA `(.L_x_78) ;  /* 0x0000000000880947 */ /* 0x000fea0003800000 */
[----:B------:R-:W0:Y:S01]  /*5320*/  MUFU.RCP64H R5, R25 ;  /* 0x0000001900057308 */ /* 0x000e220000001800 */
[----:B------:R-:W-:Y:S01]  /*5330*/  MOV R4, 0x1 ;  /* 0x0000000100047802 */ /* 0x000fe20000000f00 */
        /* <DEDUP_REMOVED lines=23> */
.L_x_84:
[----:B------:R-:W-:Y:S05]  /*54b0*/  BSYNC.RECONVERGENT B6 ;  /* 0x0000000000067941 */ /* 0x000fea0003800200 */
.L_x_83:
[----:B------:R-:W-:-:S06]  /*54c0*/  DSETP.GEU.AND P0, PT, R4, R140, PT ;  /* 0x0000008c0400722a */ /* 0x000fcc0003f0e000 */
[----:B------:R-:W-:-:S06]  /*54d0*/  DSETP.LT.AND P0, PT, R4, R132, !P0 ;  /* 0x000000840400722a */ /* 0x000fcc0004701000 */
[----:B------:R-:W-:-:S06]  /*54e0*/  DSETP.GT.AND P0, PT, R4, RZ, P0 ;  /* 0x000000ff0400722a */ /* 0x000fcc0000704000 */
[----:B------:R-:W-:Y:S02]  /*54f0*/  SEL R54, R54, 0x1, !P0 ;  /* 0x0000000136367807 */ /* 0x000fe40004000000 */
[----:B------:R-:W-:Y:S02]  /*5500*/  FSEL R132, R4, R132, P0 ;  /* 0x0000008404847208 */ /* 0x000fe40000000000 */
[----:B------:R-:W-:Y:S02]  /*5510*/  FSEL R133, R5, R133, P0 ;  /* 0x0000008505857208 */ /* 0x000fe40000000000 */
[----:B------:R-:W-:Y:S02]  /*5520*/  SEL R55, R52, R55, P0 ;  /* 0x0000003734377207 */ /* 0x000fe40000000000 */
[----:B------:R-:W-:-:S07]  /*5530*/  SEL R60, R53, R60, P0 ;  /* 0x0000003c353c7207 */ /* 0x000fce0000000000 */
.L_x_78:
[----:B------:R-:W-:Y:S05]  /*5540*/  BSYNC.RECONVERGENT B7 ;  /* 0x0000000000077941 */ /* 0x000fea0003800200 */
.L_x_77:
[----:B------:R-:W-:-:S04]  /*5550*/  IADD3 R52, P0, PT, R52, 0x1, RZ ;  /* 0x0000000134347810 */ /* 0x000fc80007f1e0ff */
[----:B------:R-:W-:Y:S02]  /*5560*/  IADD3 R0, P1, PT, -R39, R52, RZ ;  /* 0x0000003427007210 */ /* 0x000fe40007f3e1ff */
[----:B------:R-:W-:Y:S02]  /*5570*/  IADD3.X R53, PT, PT, RZ, R53, RZ, P0, !PT ;  /* 0x00000035ff357210 */ /* 0x000fe400007fe4ff */
[----:B------:R-:W-:-:S03]  /*5580*/  ISETP.NE.U32.AND P0, PT, R0, RZ, PT ;  /* 0x000000ff0000720c */ /* 0x000fc60003f05070 */
[----:B------:R-:W-:Y:S01]  /*5590*/  IMAD.X R0, R53, 0x1, ~R44, P1 ;  /* 0x0000000135007824 */ /* 0x000fe200008e0e2c */
[----:B------:R-:W-:-:S04]  /*55a0*/  IADD3 R116, P1, PT, R116, 0xa0, RZ ;  /* 0x000000a074747810 */ /* 0x000fc80007f3e0ff */
[----:B------:R-:W-:Y:S01]  /*55b0*/  ISETP.NE.AND.EX P0, PT, R0, RZ, PT, P0 ;  /* 0x000000ff0000720c */ /* 0x000fe20003f05300 */
[----:B------:R-:W-:-:S12]  /*55c0*/  IMAD.X R117, RZ, RZ, R117, P1 ;  /* 0x000000ffff757224 */ /* 0x000fd800008e0675 */
[----:B------:R-:W-:Y:S05]  /*55d0*/  @P0 BRA `(.L_x_85) ;  /* 0xfffffff4009c0947 */ /* 0x000fea000383ffff */
[----:B------:R-:W-:Y:S05]  /*55e0*/  BSYNC.RECONVERGENT B8 ;  /* 0x0000000000087941 */ /* 0x000fea0003800200 */
.L_x_76:
[----:B------:R-:W-:-:S04]  /*55f0*/  LOP3.LUT P0, RZ, R54, 0xff, RZ, 0xc0, !PT ;  /* 0x000000ff36ff7812 */ /* 0x000fc8000780c0ff */
[----:B------:R-:W-:-:S13]  /*5600*/  PLOP3.LUT P0, PT, P0, PT, PT, 0x8, 0x80 ;  /* 0x000000000080781c */ /* 0x000fda000070e170 */
.L_x_75:
[----:B------:R-:W-:Y:S05]  /*5610*/  BSYNC.RECONVERGENT B9 ;  /* 0x0000000000097941 */ /* 0x000fea0003800200 */
.L_x_74:
[----:B------:R-:W-:Y:S02]  /*5620*/  IMAD.MOV.U32 R8, RZ, RZ, -0x771c970f ;  /* 0x88e368f1ff087424 */ /* 0x000fe400078e00ff */
[----:B------:R-:W-:-:S06]  /*5630*/  IMAD.MOV.U32 R9, RZ, RZ, 0x3ee4f8b5 ;  /* 0x3ee4f8b5ff097424 */ /* 0x000fcc00078e00ff */
[----:B------:R-:W-:-:S14]  /*5640*/  DSETP.LT.OR P0, PT, R132, R8, P0 ;  /* 0x000000088400722a */ /* 0x000fdc0000701400 */
[----:B------:R-:W-:Y:S05]  /*5650*/  @P0 BRA `(.L_x_86) ;  /* 0x0000000000600947 */ /* 0x000fea0003800000 */
[----:B------:R-:W-:Y:S01]  /*5660*/  MOV R5, R119 ;  /* 0x0000007700057202 */ /* 0x000fe20000000f00 */
[----:B------:R-:W-:Y:S01]  /*5670*/  IMAD.MOV.U32 R4, RZ, RZ, R118 ;  /* 0x000000ffff047224 */ /* 0x000fe200078e0076 */
[----:B0-----:R-:W-:Y:S01]  /*5680*/  R2UR UR4, R124 ;  /* 0x000000007c0472ca */ /* 0x001fe200000e0000 */
[----:B------:R-:W-:Y:S01]  /*5690*/  IMAD R7, R60, 0xa0, RZ ;  /* 0x000000a03c077824 */ /* 0x000fe200078e02ff */
[----:B------:R-:W-:Y:S01]  /*56a0*/  R2UR UR5, R125 ;  /* 0x000000007d0572ca */ /* 0x000fe200000e0000 */
[----:B------:R-:W-:-:S04]  /*56b0*/  IMAD.WIDE.U32 R4, R55, 0xa0, R4 ;  /* 0x000000a037047825 */ /* 0x000fc800078e0004 */
[----:B------:R-:W-:Y:S02]  /*56c0*/  IMAD.IADD R7, R5, 0x1, R7 ;  /* 0x0000000105077824 */ /* 0x000fe400078e0207 */
[----:B------:R-:W-:-:S06]  /*56d0*/  IMAD.MOV.U32 R6, RZ, RZ, R4 ;  /* 0x000000ffff067224 */ /* 0x000fcc00078e0004 */
[----:B------:R-:W2:Y:S01]  /*56e0*/  LDG.E.64 R4, desc[UR4][R6.64+0x60] ;  /* 0x0000600406047981 */ /* 0x000ea2000c1e1b00 */
[----:B------:R-:W-:Y:S01]  /*56f0*/  UMOV UR4, 0xa0b5ed8d ;  /* 0xa0b5ed8d00047882 */ /* 0x000fe20000000000 */
[----:B------:R-:W-:Y:S01]  /*5700*/  UMOV UR5, 0x3eb0c6f7 ;  /* 0x3eb0c6f700057882 */ /* 0x000fe20000000000 */
[----:B--2---:R-:W-:-:S08]  /*5710*/  DADD R4, -R4, 1 ;  /* 0x3ff0000004047429 */ /* 0x004fd00000000100 */
[----:B------:R-:W-:-:S06]  /*5720*/  DSETP.GEU.AND P0, PT, R4, RZ, PT ;  /* 0x000000ff0400722a */ /* 0x000fcc0003f0e000 */
[----:B------:R-:W-:Y:S02]  /*5730*/  FSEL R4, R4, RZ, P0 ;  /* 0x000000ff04047208 */ /* 0x000fe40000000000 */
[----:B------:R-:W-:-:S06]  /*5740*/  FSEL R5, R5, RZ, P0 ;  /* 0x000000ff05057208 */ /* 0x000fcc0000000000 */
[----:B------:R-:W-:-:S08]  /*5750*/  DMUL R134, R134, R4 ;  /* 0x0000000486867228 */ /* 0x000fd00000000000 */
[----:B------:R-:W-:-:S14]  /*5760*/  DSETP.GEU.AND P0, PT, R134, UR4, PT ;  /* 0x0000000486007e2a */ /* 0x000fdc000bf0e000 */
[----:B------:R-:W-:Y:S05]  /*5770*/  @!P0 BRA `(.L_x_73) ;  /* 0x0000000000288947 */ /* 0x000fea0003800000 */
[C---:B------:R-:W-:Y:S02]  /*5780*/  DADD R140, -R132.reuse, R140 ;  /* 0x00000000848c7229 */ /* 0x040fe4000000018c */
[C---:B------:R-:W-:Y:S02]  /*5790*/  DFMA R86, R132.reuse, R150, R86 ;  /* 0x000000968456722b */ /* 0x040fe40000000056 */
[C---:B------:R-:W-:Y:S02]  /*57a0*/  DFMA R92, R132.reuse, R148, R92 ;  /* 0x00000094845c722b */ /* 0x040fe4000000005c */
[----:B------:R-:W-:Y:S02]  /*57b0*/  DFMA R94, R132, R142, R94 ;  /* 0x0000008e845e722b */ /* 0x000fe4000000005e */
[----:B------:R-:W-:-:S14]  /*57c0*/  DSETP.GEU.AND P0, PT, R140, R8, PT ;  /* 0x000000088c00722a */ /* 0x000fdc0003f0e000 */
[----:B------:R-:W-:Y:S05]  /*57d0*/  @P0 BRA `(.L_x_87) ;  /* 0xfffffff000b00947 */ /* 0x000fea000383ffff */
.L_x_86:
[----:B------:R-:W-:Y:S01]  /*57e0*/  UMOV UR4, 0xa0b5ed8d ;  /* 0xa0b5ed8d00047882 */ /* 0x000fe20000000000 */
[----:B------:R-:W-:Y:S02]  /*57f0*/  UMOV UR5, 0x3eb0c6f7 ;  /* 0x3eb0c6f700057882 */ /* 0x000fe40000000000 */
[----:B------:R-:W-:-:S14]  /*5800*/  DSETP.GEU.AND P0, PT, R134, UR4, PT ;  /* 0x0000000486007e2a */ /* 0x000fdc000bf0e000 */
[----:B------:R-:W-:Y:S05]  /*5810*/  @P0 BRA `(.L_x_88) ;  /* 0x0000000000a80947 */ /* 0x000fea0003800000 */
.L_x_73:
[----:B------:R-:W1:Y:S01]  /*5820*/  LDCU UR8, c[0x0][0x2f8] ;  /* 0x00005f00ff0877ac */ /* 0x000e620008000800 */
[C---:B0-----:R-:W-:Y:S02]  /*5830*/  R2UR UR10, R124.reuse ;  /* 0x000000007c0a72ca */ /* 0x041fe400000e0000 */
[C---:B------:R-:W-:Y:S02]  /*5840*/  R2UR UR11, R125.reuse ;  /* 0x000000007d0b72ca */ /* 0x040fe400000e0000 */
[C---:B------:R-:W-:Y:S02]  /*5850*/  R2UR UR12, R124.reuse ;  /* 0x000000007c0c72ca */ /* 0x040fe400000e0000 */
[C---:B------:R-:W-:Y:S02]  /*5860*/  R2UR UR13, R125.reuse ;  /* 0x000000007d0d72ca */ /* 0x040fe400000e0000 */
[----:B------:R-:W-:Y:S02]  /*5870*/  R2UR UR14, R124 ;  /* 0x000000007c0e72ca */ /* 0x000fe400000e0000 */
[----:B------:R-:W-:-:S02]  /*5880*/  R2UR UR15, R125 ;  /* 0x000000007d0f72ca */ /* 0x000fc400000e0000 */
[C---:B------:R-:W-:Y:S02]  /*5890*/  R2UR UR4, R124.reuse ;  /* 0x000000007c0472ca */ /* 0x040fe400000e0000 */
[----:B------:R-:W-:Y:S01]  /*58a0*/  R2UR UR5, R125 ;  /* 0x000000007d0572ca */ /* 0x000fe200000e0000 */
[----:B------:R-:W2:Y:S01]  /*58b0*/  LDG.E.64 R4, desc[UR10][R100.64+0x48] ;  /* 0x0000480a64047981 */ /* 0x000ea2000c1e1b00 */
[C---:B------:R-:W-:Y:S01]  /*58c0*/  R2UR UR6, R124.reuse ;  /* 0x000000007c0672ca */ /* 0x040fe200000e0000 */
[----:B-1----:R-:W-:Y:S01]  /*58d0*/  VIADD R0, R45, -UR8 ;  /* 0x800000082d007c36 */ /* 0x002fe20008000000 */
[C---:B------:R-:W-:Y:S01]  /*58e0*/  R2UR UR7, R125.reuse ;  /* 0x000000007d0772ca */ /* 0x040fe200000e0000 */
[----:B------:R-:W3:Y:S01]  /*58f0*/  LDG.E.64 R8, desc[UR12][R100.64+0x50] ;  /* 0x0000500c64087981 */ /* 0x000ee2000c1e1b00 */
[C---:B------:R-:W-:Y:S02]  /*5900*/  R2UR UR8, R124.reuse ;  /* 0x000000007c0872ca */ /* 0x040fe400000e0000 */
[----:B------:R-:W-:Y:S01]  /*5910*/  R2UR UR9, R125 ;  /* 0x000000007d0972ca */ /* 0x000fe200000e0000 */
[----:B------:R-:W4:Y:S01]  /*5920*/  LDG.E.64 R12, desc[UR14][R100.64+0x58] ;  /* 0x0000580e640c7981 */ /* 0x000f22000c1e1b00 */
[----:B------:R-:W-:-:S02]  /*5930*/  R2UR UR16, R124 ;  /* 0x000000007c1072ca */ /* 0x000fc400000e0000 */
[C---:B------:R-:W-:Y:S01]  /*5940*/  R2UR UR17, R125.reuse ;  /* 0x000000007d1172ca */ /* 0x040fe200000e0000 */
[----:B------:R-:W2:Y:S01]  /*5950*/  LDL.64 R6, [R0+0x18] ;  /* 0x0000180000067983 */ /* 0x000ea20000100a00 */
[C---:B------:R-:W-:Y:S02]  /*5960*/  R2UR UR18, R124.reuse ;  /* 0x000000007c1272ca */ /* 0x040fe400000e0000 */
[C---:B------:R-:W-:Y:S01]  /*5970*/  R2UR UR19, R125.reuse ;  /* 0x000000007d1372ca */ /* 0x040fe200000e0000 */
[----:B------:R-:W3:Y:S01]  /*5980*/  LDL.64 R10, [R0+0x20] ;  /* 0x00002000000a7983 */ /* 0x000ee20000100a00 */
[----:B------:R-:W-:Y:S02]  /*5990*/  R2UR UR20, R124 ;  /* 0x000000007c1472ca */ /* 0x000fe400000e0000 */
[----:B------:R-:W-:Y:S01]  /*59a0*/  R2UR UR21, R125 ;  /* 0x000000007d1572ca */ /* 0x000fe200000e0000 */
[----:B------:R-:W4:Y:S04]  /*59b0*/  LDL.64 R14, [R0+0x28] ;  /* 0x00002800000e7983 */ /* 0x000f280000100a00 */
[----:B------:R0:W5:Y:S04]  /*59c0*/  LDG.E.64 R78, desc[UR4][R100.64+0x18] ;  /* 0x00001804644e7981 */ /* 0x000168000c1e1b00 */
[----:B------:R0:W5:Y:S04]  /*59d0*/  LDG.E.64 R76, desc[UR6][R100.64] ;  /* 0x00000006644c7981 */ /* 0x000168000c1e1b00 */
[----:B------:R0:W5:Y:S04]  /*59e0*/  LDG.E.64 R54, desc[UR8][R100.64+0x20] ;  /* 0x0000200864367981 */ /* 0x000168000c1e1b00 */
[----:B------:R0:W5:Y:S04]  /*59f0*/  LDG.E.64 R52, desc[UR10][R100.64+0x8] ;  /* 0x0000080a64347981 */ /* 0x000168000c1e1b00 */
[----:B------:R0:W5:Y:S04]  /*5a00*/  LDG.E.64 R30, desc[UR12][R100.64+0x28] ;  /* 0x0000280c641e7981 */ /* 0x000168000c1e1b00 */
[----:B------:R0:W5:Y:S04]  /*5a10*/  LDG.E.64 R28, desc[UR14][R100.64+0x10] ;  /* 0x0000100e641c7981 */ /* 0x000168000c1e1b00 */
[----:B------:R0:W5:Y:S04]  /*5a20*/  LDG.E.64 R26, desc[UR16][R100.64+0x30] ;  /* 0x00003010641a7981 */ /* 0x000168000c1e1b00 */
[----:B------:R0:W5:Y:S04]  /*5a30*/  LDG.E.64 R24, desc[UR18][R100.64+0x38] ;  /* 0x0000381264187981 */ /* 0x000168000c1e1b00 */
[----:B------:R0:W5:Y:S01]  /*5a40*/  LDG.E.64 R22, desc[UR20][R100.64+0x40] ;  /* 0x0000401464167981 */ /* 0x000162000c1e1b00 */
[----:B--2---:R-:W-:-:S02]  /*5a50*/  DMUL R4, R4, R6 ;  /* 0x0000000604047228 */ /* 0x004fc40000000000 */
[----:B---3--:R-:W-:Y:S02]  /*5a60*/  DMUL R8, R8, R10 ;  /* 0x0000000a08087228 */ /* 0x008fe40000000000 */
[----:B----4-:R-:W-:-:S04]  /*5a70*/  DMUL R12, R12, R14 ;  /* 0x0000000e0c0c7228 */ /* 0x010fc80000000000 */
[----:B------:R-:W-:Y:S02]  /*5a80*/  DMUL R134, R4, 0.25 ;  /* 0x3fd0000004867828 */ /* 0x000fe40000000000 */
[----:B------:R-:W-:Y:S02]  /*5a90*/  DMUL R132, R8, 0.25 ;  /* 0x3fd0000008847828 */ /* 0x000fe40000000000 */
[----:B------:R-:W-:Y:S01]  /*5aa0*/  DMUL R126, R12, 0.25 ;  /* 0x3fd000000c7e7828 */ /* 0x000fe20000000000 */
[----:B0-----:R-:W-:Y:S10]  /*5ab0*/  BRA `(.L_x_89) ;  /* 0x00000028008c7947 */ /* 0x001ff40003800000 */
.L_x_88:
        /* <DEDUP_REMOVED lines=12> */
[C---:B------:R-:W-:Y:S02]  /*5b80*/  R2UR UR10, R124.reuse ;  /* 0x000000007c0a72ca */ /* 0x040fe400000e0000 */
[----:B------:R-:W-:Y:S01]  /*5b90*/  R2UR UR11, R125 ;  /* 0x000000007d0b72ca */ /* 0x000fe200000e0000 */
[----:B------:R-:W3:Y:S01]  /*5ba0*/  LDG.E.64 R78, desc[UR4][R100.64+0x18] ;  /* 0x00001804644e7981 */ /* 0x000ee2000c1e1b00 */
[----:B------:R-:W-:-:S02]  /*5bb0*/  R2UR UR16, R124 ;  /* 0x000000007c1072ca */ /* 0x000fc400000e0000 */
[C---:B------:R-:W-:Y:S01]  /*5bc0*/  R2UR UR17, R125.reuse ;  /* 0x000000007d1172ca */ /* 0x040fe200000e0000 */
[----:B------:R-:W3:Y:S01]  /*5bd0*/  LDG.E.64 R76, desc[UR6][R100.64] ;  /* 0x00000006644c7981 */ /* 0x000ee2000c1e1b00 */
[----:B------:R-:W-:Y:S02]  /*5be0*/  R2UR UR14, R124 ;  /* 0x000000007c0e72ca */ /* 0x000fe400000e0000 */
[----:B------:R-:W-:Y:S01]  /*5bf0*/  R2UR UR15, R125 ;  /* 0x000000007d0f72ca */ /* 0x000fe200000e0000 */
[----:B------:R-:W4:Y:S04]  /*5c00*/  LDG.E.64 R52, desc[UR8][R100.64+0x8] ;  /* 0x0000080864347981 */ /* 0x000f28000c1e1b00 */
[----:B------:R-:W5:Y:S04]  /*5c10*/  LDG.E.64 R30, desc[UR10][R100.64+0x28] ;  /* 0x0000280a641e7981 */ /* 0x000f68000c1e1b00 */
[----:B------:R-:W4:Y:S04]  /*5c20*/  LDG.E.64 R24, desc[UR16][R100.64+0x38] ;  /* 0x0000381064187981 */ /* 0x000f28000c1e1b00 */
[----:B------:R-:W4:Y:S04]  /*5c30*/  LDG.E.64 R26, desc[UR14][R100.64+0x30] ;  /* 0x0000300e641a7981 */ /* 0x000f28000c1e1b00 */
[----:B------:R-:W4:Y:S01]  /*5c40*/  LDG.E.64 R54, desc[UR4][R100.64+0x20] ;  /* 0x0000200464367981 */ /* 0x000f22000c1e1b00 */
[----:B------:R-:W-:Y:S01]  /*5c50*/  IMAD.MOV.U32 R10, RZ, RZ, 0x0 ;  /* 0x00000000ff0a7424 */ /* 0x000fe200078e00ff */
[----:B------:R-:W-:Y:S01]  /*5c60*/  MOV R11, 0x3fd80000 ;  /* 0x3fd80000000b7802 */ /* 0x000fe20000000f00 */
[----:B------:R-:W-:Y:S01]  /*5c70*/  BSSY.RECONVERGENT B6, `(.L_x_90) ;  /* 0x0000026000067945 */ /* 0x000fe20003800200 */
[----:B--2---:R-:W-:-:S02]  /*5c80*/  DADD R16, -R28, R22 ;  /* 0x000000001c107229 */ /* 0x004fc40000000116 */
[----:B---3--:R-:W-:Y:S02]  /*5c90*/  DADD R92, R78, -R76 ;  /* 0x000000004e5c7229 */ /* 0x008fe4000000084c */
[----:B-----5:R-:W-:-:S06]  /*5ca0*/  DADD R84, R30, -R28 ;  /* 0x000000001e547229 */ /* 0x020fcc000000081c */
[----:B------:R-:W-:Y:S02]  /*5cb0*/  DMUL R132, R92, R16 ;  /* 0x000000105c847228 */ /* 0x000fe40000000000 */
[----:B----4-:R-:W-:Y:S02]  /*5cc0*/  DADD R94, -R52, R24 ;  /* 0x00000000345e7229 */ /* 0x010fe40000000118 */
[----:B------:R-:W-:Y:S02]  /*5cd0*/  DADD R116, -R76, R26 ;  /* 0x000000004c747229 */ /* 0x000fe4000000011a */
[----:B------:R-:W-:-:S04]  /*5ce0*/  DADD R86, R54, -R52 ;  /* 0x0000000036567229 */ /* 0x000fc80000000834 */
[C---:B------:R-:W-:Y:S02]  /*5cf0*/  DMUL R140, R84.reuse, R94 ;  /* 0x0000005e548c7228 */ /* 0x040fe40000000000 */
[-C--:B------:R-:W-:Y:S02]  /*5d00*/  DFMA R132, R84, R116.reuse, -R132 ;  /* 0x000000745484722b */ /* 0x080fe40000000884 */
[----:B------:R-:W-:-:S04]  /*5d10*/  DMUL R126, R86, R116 ;  /* 0x00000074567e7228 */ /* 0x000fc80000000000 */
[----:B------:R-:W-:Y:S02]  /*5d20*/  DFMA R140, R86, R16, -R140 ;  /* 0x00000010568c722b */ /* 0x000fe4000000088c */
[----:B------:R-:W-:Y:S02]  /*5d30*/  DMUL R4, R132, R132 ;  /* 0x0000008484047228 */ /* 0x000fe40000000000 */
[----:B------:R-:W-:-:S06]  /*5d40*/  DFMA R126, R92, R94, -R126 ;  /* 0x0000005e5c7e722b */ /* 0x000fcc000000087e */
[----:B------:R-:W-:-:S08]  /*5d50*/  DFMA R4, R140, R140, R4 ;  /* 0x0000008c8c04722b */ /* 0x000fd00000000004 */
[----:B------:R-:W-:-:S06]  /*5d60*/  DFMA R4, R126, R126, R4 ;  /* 0x0000007e7e04722b */ /* 0x000fcc0000000004 */
[----:B------:R-:W0:Y:S04]  /*5d70*/  MUFU.RSQ64H R7, R5 ;  /* 0x0000000500077308 */ /* 0x000e280000001c00 */
[----:B------:R-:W-:-:S06]  /*5d80*/  VIADD R6, R5, 0xfcb00000 ;  /* 0xfcb0000005067836 */ /* 0x000fcc0000000000 */
[----:B0-----:R-:W-:-:S08]  /*5d90*/  DMUL R8, R6, R6 ;  /* 0x0000000606087228 */ /* 0x001fd00000000000 */
[----:B------:R-:W-:-:S08]  /*5da0*/  DFMA R8, R4, -R8, 1 ;  /* 0x3ff000000408742b */ /* 0x000fd00000000808 */
[----:B------:R-:W-:Y:S02]  /*5db0*/  DFMA R10, R8, R10, 0.5 ;  /* 0x3fe00000080a742b */ /* 0x000fe4000000000a */
[----:B------:R-:W-:-:S08]  /*5dc0*/  DMUL R8, R6, R8 ;  /* 0x0000000806087228 */ /* 0x000fd00000000000 */
[----:B------:R-:W-:Y:S01]  /*5dd0*/  DFMA R8, R10, R8, R6 ;  /* 0x000000080a08722b */ /* 0x000fe20000000006 */
[----:B------:R-:W-:-:S07]  /*5de0*/  ISETP.GE.U32.AND P0, PT, R6, 0x7ca00000, PT ;  /* 0x7ca000000600780c */ /* 0x000fce0003f06070 */
        /* <DEDUP_REMOVED lines=8> */
[----:B------:R-:W-:Y:S01]  /*5e70*/  IMAD.MOV.U32 R8, RZ, RZ, R14 ;  /* 0x000000ffff087224 */ /* 0x000fe200078e000e */
[----:B------:R-:W-:Y:S01]  /*5e80*/  MOV R21, 0x0 ;  /* 0x0000000000157802 */ /* 0x000fe20000000f00 */
[----:B------:R-:W-:-:S07]  /*5e90*/  IMAD.MOV.U32 R9, RZ, RZ, R15 ;  /* 0x000000ffff097224 */ /* 0x000fce00078e000f */
[----:B------:R-:W-:Y:S05]  /*5ea0*/  CALL.REL.NOINC `($__internal_1_$__cuda_sm20_dsqrt_rn_f64_mediumpath_v1) ;  /* 0x0000004400407944 */ /* 0x000fea0003c00000 */
[----:B------:R-:W-:Y:S02]  /*5eb0*/  IMAD.MOV.U32 R18, RZ, RZ, R4 ;  /* 0x000000ffff127224 */ /* 0x000fe400078e0004 */
[----:B------:R-:W-:-:S07]  /*5ec0*/  IMAD.MOV.U32 R19, RZ, RZ, R5 ;  /* 0x000000ffff137224 */ /* 0x000fce00078e0005 */
.L_x_91:
[----:B------:R-:W-:Y:S05]  /*5ed0*/  BSYNC.RECONVERGENT B6 ;  /* 0x0000000000067941 */ /* 0x000fea0003800200 */
.L_x_90:
        /* <DEDUP_REMOVED lines=27> */
.L_x_95:
[----:B------:R-:W-:Y:S05]  /*6090*/  BSYNC.RECONVERGENT B6 ;  /* 0x0000000000067941 */ /* 0x000fea0003800200 */
.L_x_94:
        /* <DEDUP_REMOVED lines=17> */
[----:B------:R-:W-:Y:S01]  /*61b0*/  MOV R4, R132 ;  /* 0x0000008400047202 */ /* 0x000fe20000000f00 */
[----:B------:R-:W-:Y:S01]  /*61c0*/  IMAD.MOV.U32 R5, RZ, RZ, R133 ;  /* 0x000000ffff057224 */ /* 0x000fe200078e0085 */
[----:B------:R-:W-:Y:S01]  /*61d0*/  MOV R20, 0x6220 ;  /* 0x0000622000147802 */ /* 0x000fe20000000f00 */
[----:B------:R-:W-:Y:S02]  /*61e0*/  IMAD.MOV.U32 R6, RZ, RZ, R18 ;  /* 0x000000ffff067224 */ /* 0x000fe400078e0012 */
[----:B------:R-:W-:Y:S02]  /*61f0*/  IMAD.MOV.U32 R7, RZ, RZ, R19 ;  /* 0x000000ffff077224 */ /* 0x000fe400078e0013 */
[----:B------:R-:W-:-:S07]  /*6200*/  IMAD.MOV.U32 R21, RZ, RZ, 0x0 ;  /* 0x00000000ff157424 */ /* 0x000fce00078e00ff */
[----:B------:R-:W-:Y:S05]  /*6210*/  CALL.REL.NOINC `($__internal_0_$__cuda_sm20_div_rn_f64_full) ;  /* 0x0000003800c47944 */ /* 0x000fea0003c00000 */
[----:B------:R-:W-:Y:S01]  /*6220*/  IMAD.MOV.U32 R6, RZ, RZ, R4 ;  /* 0x000000ffff067224 */ /* 0x000fe200078e0004 */
[----:B------:R-:W-:-:S07]  /*6230*/  MOV R7, R5 ;  /* 0x0000000500077202 */ /* 0x000fce0000000f00 */
.L_x_97:
[----:B------:R-:W-:Y:S05]  /*6240*/  BSYNC.RECONVERGENT B6 ;  /* 0x0000000000067941 */ /* 0x000fea0003800200 */
.L_x_96:
        /* <DEDUP_REMOVED lines=24> */
.L_x_99:
[----:B------:R-:W-:Y:S05]  /*63d0*/  BSYNC.RECONVERGENT B6 ;  /* 0x0000000000067941 */ /* 0x000fea0003800200 */
.L_x_98:
[----:B------:R-:W-:Y:S02]  /*63e0*/  IMAD.MOV.U32 R126, RZ, RZ, R4 ;  /* 0x000000ffff7e7224 */ /* 0x000fe400078e0004 */
[----:B------:R-:W-:-:S07]  /*63f0*/  IMAD.MOV.U32 R127, RZ, RZ, R5 ;  /* 0x000000ffff7f7224 */ /* 0x000fce00078e0005 */
.L_x_93:
[----:B------:R-:W-:Y:S05]  /*6400*/  BSYNC.RECONVERGENT B7 ;  /* 0x0000000000077941 */ /* 0x000fea0003800200 */
.L_x_92:
[----:B------:R-:W-:Y:S01]  /*6410*/  DMUL R4, R132, R148 ;  /* 0x0000009484047228 */ /* 0x000fe20000000000 */
[----:B------:R-:W-:Y:S01]  /*6420*/  IMAD.MOV.U32 R6, RZ, RZ, RZ ;  /* 0x000000ffff067224 */ /* 0x000fe200078e00ff */
[----:B------:R-:W-:Y:S01]  /*6430*/  MOV R7, 0x40400000 ;  /* 0x4040000000077802 */ /* 0x000fe20000000f00 */
[----:B------:R-:W-:Y:S01]  /*6440*/  IMAD.MOV.U32 R21, RZ, RZ, 0x0 ;  /* 0x00000000ff157424 */ /* 0x000fe200078e00ff */
[----:B------:R-:W-:-:S04]  /*6450*/  MOV R20, 0x6570 ;  /* 0x0000657000147802 */ /* 0x000fc80000000f00 */
[----:B------:R-:W-:-:S08]  /*6460*/  DFMA R4, R140, R150, R4 ;  /* 0x000000968c04722b */ /* 0x000fd00000000004 */
[----:B------:R-:W-:-:S08]  /*6470*/  DFMA R4, R126, R142, R4 ;  /* 0x0000008e7e04722b */ /* 0x000fd00000000004 */
[----:B------:R-:W-:-:S06]  /*6480*/  DSETP.GEU.AND P0, PT, R4, RZ, PT ;  /* 0x000000ff0400722a */ /* 0x000fcc0003f0e000 */
[----:B------:R-:W-:Y:S02]  /*6490*/  FSEL R18, R4, RZ, P0 ;  /* 0x000000ff04127208 */ /* 0x000fe40000000000 */
[----:B------:R-:W-:-:S06]  /*64a0*/  FSEL R19, R5, RZ, P0 ;  /* 0x000000ff05137208 */ /* 0x000fcc0000000000 */
[----:B------:R-:W-:-:S08]  /*64b0*/  DADD R4, R18, R18 ;  /* 0x0000000012047229 */ /* 0x000fd00000000012 */
[C---:B------:R-:W-:Y:S02]  /*64c0*/  DFMA R140, R4.reuse, R140, -R150 ;  /* 0x0000008c048c722b */ /* 0x040fe40000000896 */
[C---:B------:R-:W-:Y:S02]  /*64d0*/  DFMA R132, R4.reuse, R132, -R148 ;  /* 0x000000840484722b */ /* 0x040fe40000000894 */
[----:B------:R-:W-:-:S04]  /*64e0*/  DFMA R4, R4, R126, -R142 ;  /* 0x0000007e0404722b */ /* 0x000fc8000000088e */
[----:B------:R-:W-:-:S08]  /*64f0*/  DMUL R140, R140, R164 ;  /* 0x000000a48c8c7228 */ /* 0x000fd00000000000 */
[----:B------:R-:W-:-:S08]  /*6500*/  DFMA R132, R132, -R158, -R140 ;  /* 0x8000009e8484722b */ /* 0x000fd0000000088c */
[----:B------:R-:W-:-:S08]  /*6510*/  DFMA R4, R4, -R156, R132 ;  /* 0x8000009c0404722b */ /* 0x000fd00000000084 */
[----:B------:R-:W-:-:S06]  /*6520*/  DSETP.GEU.AND P0, PT, R4, RZ, PT ;  /* 0x000000ff0400722a */ /* 0x000fcc0003f0e000 */
[----:B------:R-:W-:Y:S02]  /*6530*/  FSEL R126, R4, RZ, P0 ;  /* 0x000000ff047e7208 */ /* 0x000fe40000000000 */
[----:B------:R-:W-:-:S06]  /*6540*/  FSEL R127, R5, RZ, P0 ;  /* 0x000000ff057f7208 */ /* 0x000fcc0000000000 */
[----:B------:R-:W-:-:S11]  /*6550*/  DADD R4, -RZ, |R126| ;  /* 0x00000000ff047229 */ /* 0x000fd6000000057e */
[----:B------:R-:W-:Y:S05]  /*6560*/  CALL.REL.NOINC `($_Z18deviceRenderKernelP10FramePixeliiPK11SceneObjecti12Illuminationd7Vector3S5_$__internal_accurate_pow) ;  /* 0x0000004000407944 */ /* 0x000fea0003c00000 */
[C---:B------:R-:W-:Y:S01]  /*6570*/  DADD R6, R126.reuse, 32 ;  /* 0x404000007e067429 */ /* 0x040fe20000000000 */
[----:B------:R-:W-:Y:S01]  /*6580*/  BSSY.RECONVERGENT B0, `(.L_x_100) ;  /* 0x000000c000007945 */ /* 0x000fe20003800200 */
[----:B------:R-:W-:-:S08]  /*6590*/  DSETP.NEU.AND P0, PT, R126, RZ, PT ;  /* 0x000000ff7e00722a */ /* 0x000fd00003f0d000 */
[----:B------:R-:W-:-:S04]  /*65a0*/  LOP3.LUT R6, R7, 0x7ff00000, RZ, 0xc0, !PT ;  /* 0x7ff0000007067812 */ /* 0x000fc800078ec0ff */
[----:B------:R-:W-:Y:S02]  /*65b0*/  ISETP.NE.AND P1, PT, R6, 0x7ff00000, PT ;  /* 0x7ff000000600780c */ /* 0x000fe40003f25270 */
[----:B------:R-:W-:-:S11]  /*65c0*/  @!P0 CS2R R4, SRZ ;  /* 0x0000000000048805 */ /* 0x000fd6000001ff00 */
[----:B------:R-:W-:Y:S05]  /*65d0*/  @P1 BRA `(.L_x_101) ;  /* 0x0000000000181947 */ /* 0x000fea0003800000 */
[----:B------:R-:W-:-:S14]  /*65e0*/  DSETP.NAN.AND P0, PT, R126, R126, PT ;  /* 0x0000007e7e00722a */ /* 0x000fdc0003f08000 */
[----:B------:R-:W-:Y:S01]  /*65f0*/  @P0 DADD R4, R126, 32 ;  /* 0x404000007e040429 */ /* 0x000fe20000000000 */
[----:B------:R-:W-:Y:S10]  /*6600*/  @P0 BRA `(.L_x_101) ;  /* 0x00000000000c0947 */ /* 0x000ff40003800000 */
[----:B------:R-:W-:-:S14]  /*6610*/  DSETP.NEU.AND P0, PT, |R126|, +INF , PT ;  /* 0x7ff000007e00742a */ /* 0x000fdc0003f0d200 */
[----:B------:R-:W-:Y:S02]  /*6620*/  @!P0 IMAD.MOV.U32 R4, RZ, RZ, 0x0 ;  /* 0x00000000ff048424 */ /* 0x000fe400078e00ff */
[----:B------:R-:W-:-:S07]  /*6630*/  @!P0 IMAD.MOV.U32 R5, RZ, RZ, 0x7ff00000 ;  /* 0x7ff00000ff058424 */ /* 0x000fce00078e00ff */
.L_x_101:
[----:B------:R-:W-:Y:S05]  /*6640*/  BSYNC.RECONVERGENT B0 ;  /* 0x0000000000007941 */ /* 0x000fea0003800200 */
.L_x_100:
[----:B------:R-:W0:Y:S01]  /*6650*/  LDCU UR4, c[0x0][0x2f8] ;  /* 0x00005f00ff0477ac */ /* 0x000e220008000800 */
[C---:B------:R-:W-:Y:S02]  /*6660*/  R2UR UR8, R124.reuse ;  /* 0x000000007c0872ca */ /* 0x040fe400000e0000 */
[C---:B------:R-:W-:Y:S02]  /*6670*/  R2UR UR9, R125.reuse ;  /* 0x000000007d0972ca */ /* 0x040fe400000e0000 */
[----:B------:R-:W-:Y:S02]  /*6680*/  R2UR UR6, R124 ;  /* 0x000000007c0672ca */ /* 0x000fe400000e0000 */
[----:B------:R-:W-:-:S09]  /*6690*/  R2UR UR7, R125 ;  /* 0x000000007d0772ca */ /* 0x000fd200000e0000 */
[----:B------:R-:W2:Y:S01]  /*66a0*/  LDG.E.64 R14, desc[UR8][R100.64+0x50] ;  /* 0x00005008640e7981 */ /* 0x000ea2000c1e1b00 */
[----:B0-----:R-:W-:-:S03]  /*66b0*/  VIADD R0, R45, -UR4 ;  /* 0x800000042d007c36 */ /* 0x001fc60008000000 */
[----:B------:R-:W3:Y:S04]  /*66c0*/  LDG.E.64 R12, desc[UR6][R100.64+0x48] ;  /* 0x00004806640c7981 */ /* 0x000ee8000c1e1b00 */
[----:B------:R-:W4:Y:S04]  /*66d0*/  LDL.64 R8, [R0+0x20] ;  /* 0x0000200000087983 */ /* 0x000f280000100a00 */
[----:B------:R-:W5:Y:S04]  /*66e0*/  LDG.E.64 R32, desc[UR8][R100.64+0x58] ;  /* 0x0000580864207981 */ /* 0x000f68000c1e1b00 */
[----:B------:R-:W5:Y:S04]  /*66f0*/  LDL.64 R6, [R0+0x18] ;  /* 0x0000180000067983 */ /* 0x000f680000100a00 */
[----:B------:R-:W5:Y:S01]  /*6700*/  LDL.64 R10, [R0+0x28] ;  /* 0x00002800000a7983 */ /* 0x000f620000100a00 */
[----:B------:R-:W-:Y:S01]  /*6710*/  DMUL R4, R4, 0.5 ;  /* 0x3fe0000004047828 */ /* 0x000fe20000000000 */
[----:B------:R-:W-:Y:S01]  /*6720*/  UMOV UR4, 0x47ae147b ;  /* 0x47ae147b00047882 */ /* 0x000fe20000000000 */
[----:B------:R-:W-:Y:S01]  /*6730*/  DSETP.NEU.AND P0, PT, R126, 1, PT ;  /* 0x3ff000007e00742a */ /* 0x000fe20003f0d000 */
[----:B------:R-:W-:Y:S01]  /*6740*/  UMOV UR5, 0x3f847ae1 ;  /* 0x3f847ae100057882 */ /* 0x000fe20000000000 */
[----:B------:R-:W-:Y:S01]  /*6750*/  UMOV UR6, 0x33333333 ;  /* 0x3333333300067882 */ /* 0x000fe20000000000 */
[----:B------:R-:W-:Y:S01]  /*6760*/  UMOV UR7, 0x3fd33333 ;  /* 0x3fd3333300077882 */ /* 0x000fe20000000000 */
[----:B------:R-:W-:Y:S01]  /*6770*/  PLOP3.LUT P3, PT, PT, PT, PT, 0x8, 0x80 ;  /* 0x000000000080781c */ /* 0x000fe20003f6e170 */
[----:B------:R-:W-:Y:S03]  /*6780*/  BSSY.RECONVERGENT B7, `(.L_x_102) ;  /* 0x00000a3000077945 */ /* 0x000fe60003800200 */
[----:B------:R-:W-:-:S02]  /*6790*/  FSEL R4, R4, RZ, P0 ;  /* 0x000000ff04047208 */ /* 0x000fc40000000000 */
[----:B------:R-:W-:-:S06]  /*67a0*/  FSEL R5, R5, 1.75, P0 ;  /* 0x3fe0000005057808 */ /* 0x000fcc0000000000 */
[----:B------:R-:W-:-:S08]  /*67b0*/  DADD R18, R18, R4 ;  /* 0x0000000012127229 */ /* 0x000fd00000000004 */
[----:B------:R-:W-:Y:S02]  /*67c0*/  DFMA R18, R18, R134, 0.25 ;  /* 0x3fd000001212742b */ /* 0x000fe40000000086 */
[C---:B--2---:R-:W-:Y:S02]  /*67d0*/  DSETP.GEU.AND P0, PT, |R14|.reuse, UR4, PT ;  /* 0x000000040e007e2a */ /* 0x044fe4000bf0e200 */
[----:B------:R-:W-:-:S04]  /*67e0*/  DADD R4, R14, -UR6 ;  /* 0x800000060e047e29 */ /* 0x000fc80008000000 */
[----:B---3--:R-:W-:Y:S02]  /*67f0*/  DSETP.GEU.OR P0, PT, |R12|, UR4, P0 ;  /* 0x000000040c007e2a */ /* 0x008fe4000870e600 */
[----:B----4-:R-:W-:Y:S02]  /*6800*/  DMUL R8, R14, R8 ;  /* 0x000000080e087228 */ /* 0x010fe40000000000 */
[----:B------:R-:W-:Y:S02]  /*6810*/  DADD R14, R12, -UR6 ;  /* 0x800000060c0e7e29 */ /* 0x000fe40008000000 */
[----:B-----5:R-:W-:Y:S02]  /*6820*/  DADD R34, R32, -UR6 ;  /* 0x8000000620227e29 */ /* 0x020fe40008000000 */
[----:B------:R-:W-:Y:S02]  /*6830*/  DSETP.GEU.AND P1, PT, |R4|, UR4, PT ;  /* 0x0000000404007e2a */ /* 0x000fe4000bf2e200 */
[----:B------:R-:W-:-:S02]  /*6840*/  DMUL R6, R12, R6 ;  /* 0x000000060c067228 */ /* 0x000fc40000000000 */
[----:B------:R-:W-:Y:S02]  /*6850*/  DMUL R132, R18, R8 ;  /* 0x0000000812847228 */ /* 0x000fe40000000000 */
[----:B------:R-:W-:Y:S02]  /*6860*/  DSETP.LT.AND P1, PT, |R14|, UR4, !P1 ;  /* 0x000000040e007e2a */ /* 0x000fe4000cf21200 */
[----:B------:R-:W-:Y:S02]  /*6870*/  DSETP.LT.AND P2, PT, |R34|, UR4, PT ;  /* 0x0000000422007e2a */ /* 0x000fe4000bf41200 */
[C---:B------:R-:W-:Y:S02]  /*6880*/  @!P0 DADD R4, R32.reuse, -1 ;  /* 0xbff0000020048429 */ /* 0x040fe40000000000 */
[----:B------:R-:W-:Y:S02]  /*6890*/  DMUL R10, R32, R10 ;  /* 0x0000000a200a7228 */ /* 0x000fe40000000000 */
[----:B------:R-:W-:-:S04]  /*68a0*/  DMUL R134, R18, R6 ;  /* 0x0000000612867228 */ /* 0x000fc80000000000 */
[----:B------:R-:W-:Y:S02]  /*68b0*/  @!P0 DSETP.LT.AND P3, PT, |R4|, UR4, PT ;  /* 0x0000000404008e2a */ /* 0x000fe4000bf61200 */
[----:B------:R-:W-:-:S04]  /*68c0*/  DMUL R126, R18, R10 ;  /* 0x0000000a127e7228 */ /* 0x000fc80000000000 */
[----:B------:R-:W-:Y:S01]  /*68d0*/  P2R R18, PR, RZ, 0x8 ;  /* 0x00000008ff127803 */ /* 0x000fe20000000000 */
[----:B------:R-:W-:Y:S07]  /*68e0*/  @P1 BRA P2, `(.L_x_103) ;  /* 0x0000000800301947 */ /* 0x000fee0001000000 */
[C---:B------:R-:W-:Y:S01]  /*68f0*/  DMUL R6, R86.reuse, R94 ;  /* 0x0000005e56067228 */ /* 0x040fe20000000000 */
[----:B------:R-:W-:Y:S01]  /*6900*/  IMAD.MOV.U32 R12, RZ, RZ, 0x1 ;  /* 0x00000001ff0c7424 */ /* 0x000fe200078e00ff */
[----:B------:R-:W-:Y:S01]  /*6910*/  DMUL R4, R86, R86 ;  /* 0x0000005656047228 */ /* 0x000fe20000000000 */
[----:B------:R-:W-:Y:S01]  /*6920*/  BSSY.RECONVERGENT B6, `(.L_x_104) ;  /* 0x0000029000067945 */ /* 0x000fe20003800200 */
[----:B------:R-:W-:Y:S02]  /*6930*/  DMUL R8, R94, R94 ;  /* 0x0000005e5e087228 */ /* 0x000fe40000000000 */
[----:B------:R-:W-:Y:S02]  /*6940*/  DADD R148, R102, -R28 ;  /* 0x0000000066947229 */ /* 0x000fe4000000081c */
[C---:B------:R-:W-:Y:S02]  /*6950*/  DFMA R6, R92.reuse, R116, R6 ;  /* 0x000000745c06722b */ /* 0x040fe40000000006 */
[----:B------:R-:W-:-:S02]  /*6960*/  DFMA R4, R92, R92, R4 ;  /* 0x0000005c5c04722b */ /* 0x000fc40000000004 */
[----:B------:R-:W-:-:S04]  /*6970*/  DFMA R8, R116, R116, R8 ;  /* 0x000000747408722b */ /* 0x000fc80000000008 */
[C---:B------:R-:W-:Y:S02]  /*6980*/  DFMA R150, R84.reuse, R16, R6 ;  /* 0x000000105496722b */ /* 0x040fe40000000006 */
[----:B------:R-:W-:Y:S02]  /*6990*/  DFMA R166, R84, R84, R4 ;  /* 0x0000005454a6722b */ /* 0x000fe40000000004 */
[----:B------:R-:W-:Y:S02]  /*69a0*/  DFMA R8, R16, R16, R8 ;  /* 0x000000101008722b */ /* 0x000fe40000000008 */
[----:B------:R-:W-:Y:S02]  /*69b0*/  DADD R6, R108, -R52 ;  /* 0x000000006c067229 */ /* 0x000fe40000000834 */
[----:B------:R-:W-:Y:S02]  /*69c0*/  DMUL R140, R150, R150 ;  /* 0x00000096968c7228 */ /* 0x000fe40000000000 */
[----:B------:R-:W-:-:S04]  /*69d0*/  DADD R4, R110, -R76 ;  /* 0x000000006e047229 */ /* 0x000fc8000000084c */
[----:B------:R-:W-:Y:S02]  /*69e0*/  DMUL R10, R94, R6 ;  /* 0x000000065e0a7228 */ /* 0x000fe40000000000 */
[----:B------:R-:W-:Y:S02]  /*69f0*/  DFMA R140, R166, R8, -R140 ;  /* 0x00000008a68c722b */ /* 0x000fe4000000088c */
[----:B------:R-:W-:-:S04]  /*6a00*/  DMUL R6, R86, R6 ;  /* 0x0000000656067228 */ /* 0x000fc80000000000 */
[----:B------:R-:W0:Y:S01]  /*6a10*/  MUFU.RCP64H R13, R141 ;  /* 0x0000008d000d7308 */ /* 0x000e220000001800 */
[----:B------:R-:W-:-:S03]  /*6a20*/  DFMA R10, R116, R4, R10 ;  /* 0x00000004740a722b */ /* 0x000fc6000000000a */
[----:B------:R-:W-:-:S05]  /*6a30*/  DFMA R6, R92, R4, R6 ;  /* 0x000000045c06722b */ /* 0x000fca0000000006 */
[----:B------:R-:W-:-:S03]  /*6a40*/  DFMA R142, R16, R148, R10 ;  /* 0x00000094108e722b */ /* 0x000fc6000000000a */
[----:B------:R-:W-:Y:S02]  /*6a50*/  DFMA R148, R84, R148, R6 ;  /* 0x000000945494722b */ /* 0x000fe40000000006 */
[----:B0-----:R-:W-:-:S03]  /*6a60*/  DFMA R14, -R140, R12, 1 ;  /* 0x3ff000008c0e742b */ /* 0x001fc6000000010c */
[----:B------:R-:W-:-:S05]  /*6a70*/  DMUL R4, R150, R142 ;  /* 0x0000008e96047228 */ /* 0x000fca0000000000 */
[----:B------:R-:W-:-:S03]  /*6a80*/  DFMA R14, R14, R14, R14 ;  /* 0x0000000e0e0e722b */ /* 0x000fc6000000000e */
[----:B------:R-:W-:-:S05]  /*6a90*/  DFMA R4, R8, R148, -R4 ;  /* 0x000000940804722b */ /* 0x000fca0000000804 */
[----:B------:R-:W-:-:S05]  /*6aa0*/  DFMA R14, R12, R14, R12 ;  /* 0x0000000e0c0e722b */ /* 0x000fca000000000c */
[----:B------:R-:W-:-:S03]  /*6ab0*/  FSETP.GEU.AND P1, PT, |R5|, 6.5827683646048100446e-37, PT ;  /* 0x036000000500780b */ /* 0x000fc60003f2e200 */
        /* <DEDUP_REMOVED lines=8> */
[----:B------:R-:W-:Y:S01]  /*6b40*/  MOV R6, R140 ;  /* 0x0000008c00067202 */ /* 0x000fe20000000f00 */
[----:B------:R-:W-:Y:S01]  /*6b50*/  IMAD.MOV.U32 R7, RZ, RZ, R141 ;  /* 0x000000ffff077224 */ /* 0x000fe200078e008d */
[----:B------:R-:W-:Y:S01]  /*6b60*/  MOV R20, 0x6b90 ;  /* 0x00006b9000147802 */ /* 0x000fe20000000f00 */
[----:B------:R-:W-:-:S07]  /*6b70*/  IMAD.MOV.U32 R21, RZ, RZ, 0x0 ;  /* 0x00000000ff157424 */ /* 0x000fce00078e00ff */
[----:B------:R-:W-:Y:S05]  /*6b80*/  CALL.REL.NOINC `($__internal_0_$__cuda_sm20_div_rn_f64_full) ;  /* 0x0000003000687944 */ /* 0x000fea0003c00000 */
[----:B------:R-:W-:Y:S02]  /*6b90*/  IMAD.MOV.U32 R172, RZ, RZ, R4 ;  /* 0x000000ffffac7224 */ /* 0x000fe400078e0004 */
[----:B------:R-:W-:-:S07]  /*6ba0*/  IMAD.MOV.U32 R173, RZ, RZ, R5 ;  /* 0x000000ffffad7224 */ /* 0x000fce00078e0005 */
.L_x_105:
[----:B------:R-:W-:Y:S05]  /*6bb0*/  BSYNC.RECONVERGENT B6 ;  /* 0x0000000000067941 */ /* 0x000fea0003800200 */
.L_x_104:
[----:B------:R-:W0:Y:S01]  /*6bc0*/  MUFU.RCP64H R5, R141 ;  /* 0x0000008d00057308 */ /* 0x000e220000001800 */
[----:B------:R-:W-:Y:S01]  /*6bd0*/  IMAD.MOV.U32 R4, RZ, RZ, 0x1 ;  /* 0x00000001ff047424 */ /* 0x000fe200078e00ff */
[----:B------:R-:W-:Y:S01]  /*6be0*/  DMUL R148, R150, R148 ;  /* 0x0000009496947228 */ /* 0x000fe20000000000 */
[----:B------:R-:W-:Y:S07]  /*6bf0*/  BSSY.RECONVERGENT B6, `(.L_x_106) ;  /* 0x0000016000067945 */ /* 0x000fee0003800200 */
[----:B------:R-:W-:-:S02]  /*6c00*/  DFMA R166, R166, R142, -R148 ;  /* 0x0000008ea6a6722b */ /* 0x000fc40000000894 */
[----:B------:R-:W-:Y:S02]  /*6c10*/  DADD R142, -R172, 1 ;  /* 0x3ff00000ac8e7429 */ /* 0x000fe40000000100 */
[----:B0-----:R-:W-:-:S06]  /*6c20*/  DFMA R6, -R140, R4, 1 ;  /* 0x3ff000008c06742b */ /* 0x001fcc0000000104 */
[----:B------:R-:W-:Y:S02]  /*6c30*/  FSETP.GEU.AND P1, PT, |R167|, 6.5827683646048100446e-37, PT ;  /* 0x03600000a700780b */ /* 0x000fe40003f2e200 */
[----:B------:R-:W-:-:S08]  /*6c40*/  DFMA R6, R6, R6, R6 ;  /* 0x000000060606722b */ /* 0x000fd00000000006 */
        /* <DEDUP_REMOVED lines=16> */
.L_x_107:
[----:B------:R-:W-:Y:S05]  /*6d50*/  BSYNC.RECONVERGENT B6 ;  /* 0x0000000000067941 */ /* 0x000fea0003800200 */
.L_x_106:
[----:B------:R-:W-:Y:S01]  /*6d60*/  DADD R142, R142, -R4 ;  /* 0x000000008e8e7229 */ /* 0x000fe20000000804 */
[----:B------:R-:W-:Y:S01]  /*6d70*/  IMAD.MOV.U32 R6, RZ, RZ, -0x66666666 ;  /* 0x9999999aff067424 */ /* 0x000fe200078e00ff */
[----:B------:R-:W-:-:S06]  /*6d80*/  MOV R7, 0x3fa99999 ;  /* 0x3fa9999900077802 */ /* 0x000fcc0000000f00 */
[----:B------:R-:W-:-:S14]  /*6d90*/  DSETP.GEU.AND P0, PT, |R142|, R6, PT ;  /* 0x000000068e00722a */ /* 0x000fdc0003f0e200 */
[----:B------:R-:W-:Y:S05]  /*6da0*/  @P0 BRA `(.L_x_108) ;  /* 0x0000000000540947 */ /* 0x000fea0003800000 */
[----:B------:R-:W-:-:S13]  /*6db0*/  ISETP.NE.AND P1, PT, R18, RZ, PT ;  /* 0x000000ff1200720c */ /* 0x000fda0003f25270 */
[----:B------:R-:W-:Y:S05]  /*6dc0*/  @!P1 BRA `(.L_x_109) ;  /* 0x00000000003c9947 */ /* 0x000fea0003800000 */
[----:B------:R-:W-:Y:S01]  /*6dd0*/  DADD R6, -R54, R24 ;  /* 0x0000000036067229 */ /* 0x000fe20000000118 */
[----:B------:R-:W-:Y:S01]  /*6de0*/  UMOV UR4, 0xa0b5ed8d ;  /* 0xa0b5ed8d00047882 */ /* 0x000fe20000000000 */
[----:B------:R-:W-:Y:S01]  /*6df0*/  UMOV UR5, 0x3eb0c6f7 ;  /* 0x3eb0c6f700057882 */ /* 0x000fe20000000000 */
[----:B------:R-:W-:Y:S02]  /*6e00*/  DADD R4, -R78, R26 ;  /* 0x000000004e047229 */ /* 0x000fe4000000011a */
[----:B------:R-:W-:-:S03]  /*6e10*/  DADD R8, -R30, R22 ;  /* 0x000000001e087229 */ /* 0x000fc60000000116 */
[----:B------:R-:W-:-:S03]  /*6e20*/  DSETP.GT.AND P1, PT, |R6|, UR4, PT ;  /* 0x0000000406007e2a */ /* 0x000fc6000bf24200 */
[----:B------:R-:W-:Y:S02]  /*6e30*/  DSETP.GT.AND P0, PT, |R4|, UR4, PT ;  /* 0x0000000404007e2a */ /* 0x000fe4000bf04200 */
[----:B------:R-:W-:Y:S01]  /*6e40*/  DSETP.GT.AND P2, PT, |R8|, UR4, PT ;  /* 0x0000000408007e2a */ /* 0x000fe2000bf44200 */
[----:B------:R-:W-:-:S03]  /*6e50*/  IMAD.MOV.U32 R4, RZ, RZ, 0x1 ;  /* 0x00000001ff047424 */ /* 0x000fc600078e00ff */
[----:B------:R-:W-:Y:S02]  /*6e60*/  SEL R0, RZ, 0x1, !P0 ;  /* 0x00000001ff007807 */ /* 0x000fe40004000000 */
[----:B------:R-:W-:-:S03]  /*6e70*/  SEL R3, RZ, 0x1, !P2 ;  /* 0x00000001ff037807 */ /* 0x000fc60005000000 */
[----:B------:R-:W-:-:S05]  /*6e80*/  @P1 SEL R0, R4, 0x2, !P0 ;  /* 0x0000000204001807 */ /* 0x000fca0004000000 */
[----:B------:R-:W-:-:S05]  /*6e90*/  IMAD.IADD R0, R0, 0x1, R3 ;  /* 0x0000000100007824 */ /* 0x000fca00078e0203 */
[----:B------:R-:W-:-:S13]  /*6ea0*/  ISETP.NE.AND P0, PT, R0, 0x1, PT ;  /* 0x000000010000780c */ /* 0x000fda0003f05270 */
[----:B------:R-:W-:Y:S05]  /*6eb0*/  @P0 BRA `(.L_x_103) ;  /* 0x0000000000bc0947 */ /* 0x000fea0003800000 */
.L_x_109:
[----:B------:R-:W-:Y:S02]  /*6ec0*/  CS2R R134, SRZ ;  /* 0x0000000000867805 */ /* 0x000fe4000001ff00 */
[----:B------:R-:W-:Y:S02]  /*6ed0*/  CS2R R132, SRZ ;  /* 0x0000000000847805 */ /* 0x000fe4000001ff00 */
[----:B------:R-:W-:Y:S01]  /*6ee0*/  CS2R R126, SRZ ;  /* 0x00000000007e7805 */ /* 0x000fe2000001ff00 */
[----:B------:R-:W-:Y:S06]  /*6ef0*/  BRA `(.L_x_103) ;  /* 0x0000000000ac7947 */ /* 0x000fec0003800000 */
.L_x_108:
[----:B------:R-:W-:Y:S01]  /*6f00*/  DSETP.GEU.AND P0, PT, |R172|, R6, PT ;  /* 0x00000006ac00722a */ /* 0x000fe20003f0e200 */
[----:B------:R-:W-:-:S13]  /*6f10*/  BSSY.RELIABLE B0, `(.L_x_110) ;  /* 0x0000018000007945 */ /* 0x000fda0003800100 */
[----:B------:R-:W-:Y:S05]  /*6f20*/  @!P0 BREAK.RELIABLE B0 ;  /* 0x0000000000008942 */ /* 0x000fea0003800100 */
[----:B------:R-:W-:Y:S05]  /*6f30*/  @P0 BRA `(.L_x_111) ;  /* 0x0000000000480947 */ /* 0x000fea0003800000 */
[----:B------:R-:W-:-:S13]  /*6f40*/  ISETP.NE.AND P1, PT, R18, RZ, PT ;  /* 0x000000ff1200720c */ /* 0x000fda0003f25270 */
[----:B------:R-:W-:Y:S05]  /*6f50*/  @!P1 BRA `(.L_x_112) ;  /* 0x0000000000309947 */ /* 0x000fea0003800000 */
[----:B------:R-:W-:Y:S01]  /*6f60*/  UMOV UR4, 0xa0b5ed8d ;  /* 0xa0b5ed8d00047882 */ /* 0x000fe20000000000 */
[----:B------:R-:W-:Y:S01]  /*6f70*/  UMOV UR5, 0x3eb0c6f7 ;  /* 0x3eb0c6f700057882 */ /* 0x000fe20000000000 */
[----:B------:R-:W-:Y:S01]  /*6f80*/  IMAD.MOV.U32 R4, RZ, RZ, 0x1 ;  /* 0x00000001ff047424 */ /* 0x000fe200078e00ff */
[----:B------:R-:W-:Y:S02]  /*6f90*/  DSETP.GT.AND P1, PT, |R94|, UR4, PT ;  /* 0x000000045e007e2a */ /* 0x000fe4000bf24200 */
[----:B------:R-:W-:Y:S02]  /*6fa0*/  DSETP.GT.AND P0, PT, |R116|, UR4, PT ;  /* 0x0000000474007e2a */ /* 0x000fe4000bf04200 */
[----:B------:R-:W-:-:S04]  /*6fb0*/  DSETP.GT.AND P2, PT, |R16|, UR4, PT ;  /* 0x0000000410007e2a */ /* 0x000fc8000bf44200 */
[----:B------:R-:W-:Y:S02]  /*6fc0*/  SEL R0, RZ, 0x1, !P0 ;  /* 0x00000001ff007807 */ /* 0x000fe40004000000 */
[----:B------:R-:W-:-:S04]  /*6fd0*/  SEL R3, RZ, 0x1, !P2 ;  /* 0x00000001ff037807 */ /* 0x000fc80005000000 */
[----:B------:R-:W-:-:S05]  /*6fe0*/  @P1 SEL R0, R4, 0x2, !P0 ;  /* 0x0000000204001807 */ /* 0x000fca0004000000 */
[----:B------:R-:W-:-:S05]  /*6ff0*/  IMAD.IADD R0, R0, 0x1, R3 ;  /* 0x0000000100007824 */ /* 0x000fca00078e0203 */
[----:B------:R-:W-:-:S13]  /*7000*/  ISETP.NE.AND P0, PT, R0, 0x1, PT ;  /* 0x000000010000780c */ /* 0x000fda0003f05270 */
[----:B------:R-:W-:Y:S05]  /*7010*/  @P0 BRA `(.L_x_103) ;  /* 0x0000000000640947 */ /* 0x000fea0003800000 */
.L_x_112:
[----:B------:R-:W-:Y:S02]  /*7020*/  CS2R R134, SRZ ;  /* 0x0000000000867805 */ /* 0x000fe4000001ff00 */
[----:B------:R-:W-:Y:S02]  /*7030*/  CS2R R132, SRZ ;  /* 0x0000000000847805 */ /* 0x000fe4000001ff00 */
[----:B------:R-:W-:Y:S01]  /*7040*/  CS2R R126, SRZ ;  /* 0x00000000007e7805 */ /* 0x000fe2000001ff00 */
[----:B------:R-:W-:Y:S06]  /*7050*/  BRA `(.L_x_103) ;  /* 0x0000000000547947 */ /* 0x000fec0003800000 */
.L_x_111:
[----:B------:R-:W-:-:S14]  /*7060*/  DSETP.GEU.AND P0, PT, |R4|, R6, PT ;  /* 0x000000060400722a */ /* 0x000fdc0003f0e200 */
[----:B------:R-:W-:Y:S05]  /*7070*/  @P0 BREAK.RELIABLE B0 ;  /* 0x0000000000000942 */ /* 0x000fea0003800100 */
[----:B------:R-:W-:Y:S05]  /*7080*/  @P0 BRA `(.L_x_103) ;  /* 0x0000000000480947 */ /* 0x000fea0003800000 */
[----:B------:R-:W-:Y:S05]  /*7090*/  BSYNC.RELIABLE B0 ;  /* 0x0000000000007941 */ /* 0x000fea0003800100 */
.L_x_110:
        /* <DEDUP_REMOVED lines=10> */
[----:B------:R-:W-:-:S04]  /*7140*/  @P1 SEL R0, R4, 0x2, !P0 ;  /* 0x0000000204001807 */ /* 0x000fc80004000000 */
[----:B------:R-:W-:-:S04]  /*7150*/  IADD3 R0, PT, PT, R0, R3, RZ ;  /* 0x0000000300007210 */ /* 0x000fc80007ffe0ff */
[----:B------:R-:W-:-:S13]  /*7160*/  ISETP.NE.AND P0, PT, R0, 0x1, PT ;  /* 0x000000010000780c */ /* 0x000fda0003f05270 */
[----:B------:R-:W-:Y:S05]  /*7170*/  @P0 BRA `(.L_x_103) ;  /* 0x00000000000c0947 */ /* 0x000fea0003800000 */
.L_x_113:
[----:B------:R-:W-:Y:S02]  /*7180*/  CS2R R134, SRZ ;  /* 0x0000000000867805 */ /* 0x000fe4000001ff00 */
[----:B------:R-:W-:Y:S02]  /*7190*/  CS2R R132, SRZ ;  /* 0x0000000000847805 */ /* 0x000fe4000001ff00 */
[----:B------:R-:W-:-:S07]  /*71a0*/  CS2R R126, SRZ ;  /* 0x00000000007e7805 */ /* 0x000fce000001ff00 */
.L_x_103:
[----:B------:R-:W-:Y:S05]  /*71b0*/  BSYNC.RECONVERGENT B7 ;  /* 0x0000000000077941 */ /* 0x000fea0003800200 */
.L_x_102:
[----:B------:R-:W-:Y:S02]  /*71c0*/  R2UR UR4, R124 ;  /* 0x000000007c0472ca */ /* 0x000fe400000e0000 */
[----:B------:R-:W-:-:S13]  /*71d0*/  R2UR UR5, R125 ;  /* 0x000000007d0572ca */ /* 0x000fda00000e0000 */
[----:B------:R-:W2:Y:S02]  /*71e0*/  LDG.E R16, desc[UR4][R100.64+0x68] ;  /* 0x0000680464107981 */ /* 0x000ea4000c1e1900 */
[----:B--2---:R-:W-:-:S13]  /*71f0*/  ISETP.GE.AND P0, PT, R16, 0x1, PT ;  /* 0x000000011000780c */ /* 0x004fda0003f06270 */
[----:B------:R-:W-:Y:S05]  /*7200*/  @!P0 BRA `(.L_x_89) ;  /* 0x0000001000b88947 */ /* 0x000fea0003800000 */
[----:B------:R-:W-:Y:S01]  /*7210*/  VIADD R94, R16, 0x1 ;  /* 0x00000001105e7836 */ /* 0x000fe20000000000 */
[----:B------:R-:W-:Y:S01]  /*7220*/  ISETP.NE.AND P1, PT, R18, RZ, PT ;  /* 0x000000ff1200720c */ /* 0x000fe20003f25270 */
[----:B------:R-:W-:Y:S04]  /*7230*/  BSSY.RECONVERGENT B7, `(.L_x_114) ;  /* 0x0000062000077945 */ /* 0x000fe80003800200 */
[----:B------:R-:W-:Y:S01]  /*7240*/  BSSY.RELIABLE B0, `(.L_x_115) ;  /* 0x0000011000007945 */ /* 0x000fe20003800100 */
[----:B------:R-:W0:Y:S07]  /*7250*/  I2F.F64.U32 R94, R94 ;  /* 0x0000005e005e7312 */ /* 0x000e2e0000201800 */
        /* <DEDUP_REMOVED lines=9> */
[----:B------:R-:W-:Y:S02]  /*72f0*/  @P1 SEL R0, R4, 0x2, !P0 ;  /* 0x0000000204001807 */ /* 0x000fe40004000000 */
[----:B------:R-:W-:-:S03]  /*7300*/  PLOP3.LUT P0, PT, PT, PT, PT, 0x80, 0x8 ;  /* 0x000000000008781c */ /* 0x000fc60003f0f070 */
[----:B------:R-:W-:-:S05]  /*7310*/  IMAD.IADD R0, R0, 0x1, R3 ;  /* 0x0000000100007824 */ /* 0x000fca00078e0203 */
[----:B------:R-:W-:-:S13]  /*7320*/  ISETP.NE.AND P1, PT, R0, 0x1, PT ;  /* 0x000000010000780c */ /* 0x000fda0003f25270 */
[----:B------:R-:W-:Y:S05]  /*7330*/  @P1 BREAK.RELIABLE B0 ;  /* 0x0000000000001942 */ /* 0x000fea0003800100 */
[----:B------:R-:W-:Y:S05]  /*7340*/  @P1 BRA `(.L_x_117) ;  /* 0x0000000400401947 */ /* 0x000fea0003800000 */
.L_x_116:
[----:B------:R-:W-:Y:S05]  /*7350*/  BSYNC.RELIABLE B0 ;  /* 0x0000000000007941 */ /* 0x000fea0003800100 */
.L_x_115:
[----:B------:R-:W-:-:S07]  /*7360*/  IMAD.MOV.U32 R17, RZ, RZ, 0x1 ;  /* 0x00000001ff117424 */ /* 0x000fce00078e00ff */
.L_x_123:
[----:B0-----:R-:W0:Y:S01]  /*7370*/  MUFU.RCP64H R5, R95 ;  /* 0x0000005f00057308 */ /* 0x001e220000001800 */
[----:B------:R-:W-:Y:S01]  /*7380*/  IMAD.MOV.U32 R4, RZ, RZ, 0x1 ;  /* 0x00000001ff047424 */ /* 0x000fe200078e00ff */
[----:B------:R-:W-:Y:S05]  /*7390*/  BSSY.RECONVERGENT B6, `(.L_x_118) ;  /* 0x0000015000067945 */ /* 0x000fea0003800200 */
[----:B0-----:R-:W-:-:S08]  /*73a0*/  DFMA R6, -R94, R4, 1 ;  /* 0x3ff000005e06742b */ /* 0x001fd00000000104 */
[----:B------:R-:W-:-:S08]  /*73b0*/  DFMA R6, R6, R6, R6 ;  /* 0x000000060606722b */ /* 0x000fd00000000006 */
[----:B------:R-:W-:Y:S02]  /*73c0*/  DFMA R4, R4, R6, R4 ;  /* 0x000000060404722b */ /* 0x000fe40000000004 */
[----:B------:R-:W0:Y:S06]  /*73d0*/  I2F.F64.U32 R6, R17 ;  /* 0x0000001100067312 */ /* 0x000e2c0000201800 */
[----:B------:R-:W-:-:S08]  /*73e0*/  DFMA R8, -R94, R4, 1 ;  /* 0x3ff000005e08742b */ /* 0x000fd00000000104 */
[----:B------:R-:W-:Y:S01]  /*73f0*/  DFMA R4, R4, R8, R4 ;  /* 0x000000080404722b */ /* 0x000fe20000000004 */
[----:B0-----:R-:W-:-:S07]  /*7400*/  FSETP.GEU.AND P1, PT, |R7|, 6.5827683646048100446e-37, PT ;  /* 0x036000000700780b */ /* 0x001fce0003f2e200 */
        /* <DEDUP_REMOVED lines=13> */
.L_x_119:
[----:B------:R-:W-:Y:S05]  /*74e0*/  BSYNC.RECONVERGENT B6 ;  /* 0x0000000000067941 */ /* 0x000fea0003800200 */
.L_x_118:
[----:B------:R-:W-:Y:S01]  /*74f0*/  DADD R6, -R4, 1 ;  /* 0x3ff0000004067429 */ /* 0x000fe20000000100 */
[----:B------:R-:W-:Y:S01]  /*7500*/  MOV R12, 0x0 ;  /* 0x00000000000c7802 */ /* 0x000fe20000000f00 */
[----:B------:R-:W-:Y:S01]  /*7510*/  IMAD.MOV.U32 R13, RZ, RZ, 0x3fd80000 ;  /* 0x3fd80000ff0d7424 */ /* 0x000fe200078e00ff */
[----:B------:R-:W-:Y:S05]  /*7520*/  BSSY.RECONVERGENT B6, `(.L_x_120) ;  /* 0x0000025000067945 */ /* 0x000fea0003800200 */
[-C--:B------:R-:W-:Y:S02]  /*7530*/  DMUL R10, R52, R6.reuse ;  /* 0x00000006340a7228 */ /* 0x080fe40000000000 */
[----:B------:R-:W-:-:S02]  /*7540*/  DMUL R8, R76, R6 ;  /* 0x000000064c087228 */ /* 0x000fc40000000000 */
[----:B------:R-:W-:-:S04]  /*7550*/  DMUL R6, R28, R6 ;  /* 0x000000061c067228 */ /* 0x000fc80000000000 */
[-C--:B------:R-:W-:Y:S02]  /*7560*/  DFMA R10, R54, R4.reuse, R10 ;  /* 0x00000004360a722b */ /* 0x080fe4000000000a */
[-C--:B------:R-:W-:Y:S02]  /*7570*/  DFMA R8, R78, R4.reuse, R8 ;  /* 0x000000044e08722b */ /* 0x080fe40000000008 */
[----:B------:R-:W-:-:S04]  /*7580*/  DFMA R6, R30, R4, R6 ;  /* 0x000000041e06722b */ /* 0x000fc80000000006 */
[----:B------:R-:W-:Y:S02]  /*7590*/  DADD R10, R108, -R10 ;  /* 0x000000006c0a7229 */ /* 0x000fe4000000080a */
[----:B------:R-:W-:Y:S02]  /*75a0*/  DADD R8, R110, -R8 ;  /* 0x000000006e087229 */ /* 0x000fe40000000808 */
[----:B------:R-:W-:-:S04]  /*75b0*/  DADD R6, R102, -R6 ;  /* 0x0000000066067229 */ /* 0x000fc80000000806 */
        /* <DEDUP_REMOVED lines=18> */
[----:B------:R-:W-:Y:S01]  /*76e0*/  MOV R5, R9 ;  /* 0x0000000900057202 */ /* 0x000fe20000000f00 */
[----:B------:R-:W-:Y:S01]  /*76f0*/  IMAD.MOV.U32 R4, RZ, RZ, R8 ;  /* 0x000000ffff047224 */ /* 0x000fe200078e0008 */
[----:B------:R-:W-:Y:S01]  /*7700*/  MOV R20, 0x7770 ;  /* 0x0000777000147802 */ /* 0x000fe20000000f00 */
[----:B------:R-:W-:Y:S02]  /*7710*/  IMAD.MOV.U32 R8, RZ, RZ, R32 ;  /* 0x000000ffff087224 */ /* 0x000fe400078e0020 */
[----:B------:R-:W-:Y:S02]  /*7720*/  IMAD.MOV.U32 R9, RZ, RZ, R33 ;  /* 0x000000ffff097224 */ /* 0x000fe400078e0021 */
[----:B------:R-:W-:Y:S02]  /*7730*/  IMAD.MOV.U32 R12, RZ, RZ, R14 ;  /* 0x000000ffff0c7224 */ /* 0x000fe400078e000e */
[----:B------:R-:W-:-:S02]  /*7740*/  IMAD.MOV.U32 R13, RZ, RZ, R15 ;  /* 0x000000ffff0d7224 */ /* 0x000fc400078e000f */
[----:B------:R-:W-:-:S07]  /*7750*/  IMAD.MOV.U32 R21, RZ, RZ, 0x0 ;  /* 0x00000000ff157424 */ /* 0x000fce00078e00ff */
[----:B------:R-:W-:Y:S05]  /*7760*/  CALL.REL.NOINC `($__internal_1_$__cuda_sm20_dsqrt_rn_f64_mediumpath_v1) ;  /* 0x0000002c00107944 */ /* 0x000fea0003c00000 */
.L_x_121:
[----:B------:R-:W-:Y:S05]  /*7770*/  BSYNC.RECONVERGENT B6 ;  /* 0x0000000000067941 */ /* 0x000fea0003800200 */
.L_x_120:
[----:B------:R-:W-:Y:S01]  /*7780*/  UMOV UR4, 0x9999999a ;  /* 0x9999999a00047882 */ /* 0x000fe20000000000 */
[----:B------:R-:W-:Y:S02]  /*7790*/  UMOV UR5, 0x3fa99999 ;  /* 0x3fa9999900057882 */ /* 0x000fe40000000000 */
[----:B------:R-:W-:-:S14]  /*77a0*/  DSETP.GEU.AND P0, PT, R4, UR4, PT ;  /* 0x0000000404007e2a */ /* 0x000fdc000bf0e000 */
[----:B------:R-:W-:Y:S05]  /*77b0*/  @!P0 BRA `(.L_x_122) ;  /* 0x0000000000148947 */ /* 0x000fea0003800000 */
[----:B------:R-:W-:Y:S02]  /*77c0*/  ISETP.NE.AND P1, PT, R17, R16, PT ;  /* 0x000000101100720c */ /* 0x000fe40003f25270 */
[----:B------:R-:W-:-:S11]  /*77d0*/  PLOP3.LUT P0, PT, PT, PT, PT, 0x80, 0x8 ;  /* 0x000000000008781c */ /* 0x000fd60003f0f070 */
[----:B------:R-:W-:Y:S05]  /*77e0*/  @!P1 BRA `(.L_x_117) ;  /* 0x0000000000189947 */ /* 0x000fea0003800000 */
[----:B------:R-:W-:Y:S01]  /*77f0*/  IADD3 R17, PT, PT, R17, 0x1, RZ ;  /* 0x0000000111117810 */ /* 0x000fe20007ffe0ff */
[----:B------:R-:W-:Y:S06]  /*7800*/  BRA `(.L_x_123) ;  /* 0xfffffff800d87947 */ /* 0x000fec000383ffff */
.L_x_122:
[----:B------:R-:W-:Y:S01]  /*7810*/  DADD R134, R134, R134 ;  /* 0x0000000086867229 */ /* 0x000fe20000000086 */
[----:B------:R-:W-:Y:S01]  /*7820*/  PLOP3.LUT P0, PT, PT, PT, PT, 0x8, 0x80 ;  /* 0x000000000080781c */ /* 0x000fe20003f0e170 */
[----:B------:R-:W-:Y:S02]  /*7830*/  DADD R132, R132, R132 ;  /* 0x0000000084847229 */ /* 0x000fe40000000084 */
[----:B------:R-:W-:-:S11]  /*7840*/  DADD R126, R126, R126 ;  /* 0x000000007e7e7229 */ /* 0x000fd6000000007e */
.L_x_117:
[----:B------:R-:W-:Y:S05]  /*7850*/  BSYNC.RECONVERGENT B7 ;  /* 0x0000000000077941 */ /* 0x000fea0003800200 */
.L_x_114:
[----:B------:R-:W-:Y:S05]  /*7860*/  @!P0 BRA `(.L_x_89) ;  /* 0x0000000c00208947 */ /* 0x000fea0003800000 */
[----:B------:R-:W-:Y:S01]  /*7870*/  ISETP.NE.AND P1, PT, R18, RZ, PT ;  /* 0x000000ff1200720c */ /* 0x000fe20003f25270 */
[----:B------:R-:W-:Y:S04]  /*7880*/  BSSY.RECONVERGENT B7, `(.L_x_124) ;  /* 0x0000064000077945 */ /* 0x000fe80003800200 */
[----:B------:R-:W-:Y:S08]  /*7890*/  BSSY.RELIABLE B0, `(.L_x_125) ;  /* 0x0000013000007945 */ /* 0x000ff00003800100 */
        /* <DEDUP_REMOVED lines=12> */
[----:B------:R-:W-:Y:S02]  /*7960*/  @P1 SEL R0, R4, 0x2, !P0 ;  /* 0x0000000204001807 */ /* 0x000fe40004000000 */
[----:B------:R-:W-:-:S03]  /*7970*/  PLOP3.LUT P0, PT, PT, PT, PT, 0x80, 0x8 ;  /* 0x000000000008781c */ /* 0x000fc60003f0f070 */
[----:B------:R-:W-:-:S05]  /*7980*/  IMAD.IADD R0, R0, 0x1, R3 ;  /* 0x0000000100007824 */ /* 0x000fca00078e0203 */
[----:B------:R-:W-:-:S13]  /*7990*/  ISETP.NE.AND P1, PT, R0, 0x1, PT ;  /* 0x000000010000780c */ /* 0x000fda0003f25270 */
[----:B------:R-:W-:Y:S05]  /*79a0*/  @P1 BREAK.RELIABLE B0 ;  /* 0x0000000000001942 */ /* 0x000fea0003800100 */
[----:B------:R-:W-:Y:S05]  /*79b0*/  @P1 BRA `(.L_x_127) ;  /* 0x0000000400401947 */ /* 0x000fea0003800000 */
.L_x_126:
[----:B------:R-:W-:Y:S05]  /*79c0*/  BSYNC.RELIABLE B0 ;  /* 0x0000000000007941 */ /* 0x000fea0003800100 */
.L_x_125:
[----:B------:R-:W-:-:S07]  /*79d0*/  IMAD.MOV.U32 R17, RZ, RZ, 0x1 ;  /* 0x00000001ff117424 */ /* 0x000fce00078e00ff */
.L_x_133:
        /* <DEDUP_REMOVED lines=23> */
.L_x_129:
[----:B------:R-:W-:Y:S05]  /*7b50*/  BSYNC.RECONVERGENT B6 ;  /* 0x0000000000067941 */ /* 0x000fea0003800200 */
.L_x_128:
[----:B------:R-:W-:Y:S01]  /*7b60*/  DADD R6, -R4, 1 ;  /* 0x3ff0000004067429 */ /* 0x000fe20000000100 */
[----:B------:R-:W-:Y:S01]  /*7b70*/  IMAD.MOV.U32 R12, RZ, RZ, 0x0 ;  /* 0x00000000ff0c7424 */ /* 0x000fe200078e00ff */
[----:B------:R-:W-:Y:S01]  /*7b80*/  MOV R13, 0x3fd80000 ;  /* 0x3fd80000000d7802 */ /* 0x000fe20000000f00 */
        /* <DEDUP_REMOVED lines=30> */
[----:B------:R-:W-:Y:S01]  /*7d70*/  MOV R8, R32 ;  /* 0x0000002000087202 */ /* 0x000fe20000000f00 */
[----:B------:R-:W-:Y:S02]  /*7d80*/  IMAD.MOV.U32 R5, RZ, RZ, R9 ;  /* 0x000000ffff057224 */ /* 0x000fe400078e0009 */
[----:B------:R-:W-:Y:S02]  /*7d90*/  IMAD.MOV.U32 R9, RZ, RZ, R33 ;  /* 0x000000ffff097224 */ /* 0x000fe400078e0021 */
[----:B------:R-:W-:Y:S02]  /*7da0*/  IMAD.MOV.U32 R12, RZ, RZ, R14 ;  /* 0x000000ffff0c7224 */ /* 0x000fe400078e000e */
[----:B------:R-:W-:-:S02]  /*7db0*/  IMAD.MOV.U32 R13, RZ, RZ, R15 ;  /* 0x000000ffff0d7224 */ /* 0x000fc400078e000f */
[----:B------:R-:W-:-:S07]  /*7dc0*/  IMAD.MOV.U32 R21, RZ, RZ, 0x0 ;  /* 0x00000000ff157424 */ /* 0x000fce00078e00ff */
[----:B------:R-:W-:Y:S05]  /*7dd0*/  CALL.REL.NOINC `($__internal_1_$__cuda_sm20_dsqrt_rn_f64_mediumpath_v1) ;  /* 0x0000002400747944 */ /* 0x000fea0003c00000 */
.L_x_131:
[----:B------:R-:W-:Y:S05]  /*7de0*/  BSYNC.RECONVERGENT B6 ;  /* 0x0000000000067941 */ /* 0x000fea0003800200 */
.L_x_130:
[----:B------:R-:W-:Y:S01]  /*7df0*/  UMOV UR4, 0x9999999a ;  /* 0x9999999a00047882 */ /* 0x000fe20000000000 */
[----:B------:R-:W-:Y:S02]  /*7e00*/  UMOV UR5, 0x3fa99999 ;  /* 0x3fa9999900057882 */ /* 0x000fe40000000000 */
[----:B------:R-:W-:-:S14]  /*7e10*/  DSETP.GEU.AND P0, PT, R4, UR4, PT ;  /* 0x0000000404007e2a */ /* 0x000fdc000bf0e000 */
[----:B------:R-:W-:Y:S05]  /*7e20*/  @!P0 BRA `(.L_x_132) ;  /* 0x0000000000148947 */ /* 0x000fea0003800000 */
[----:B------:R-:W-:Y:S02]  /*7e30*/  ISETP.NE.AND P1, PT, R17, R16, PT ;  /* 0x000000101100720c */ /* 0x000fe40003f25270 */
[----:B------:R-:W-:-:S11]  /*7e40*/  PLOP3.LUT P0, PT, PT, PT, PT, 0x80, 0x8 ;  /* 0x000000000008781c */ /* 0x000fd60003f0f070 */
[----:B------:R-:W-:Y:S05]  /*7e50*/  @!P1 BRA `(.L_x_127) ;  /* 0x0000000000189947 */ /* 0x000fea0003800000 */
[----:B------:R-:W-:Y:S01]  /*7e60*/  VIADD R17, R17, 0x1 ;  /* 0x0000000111117836 */ /* 0x000fe20000000000 */
[----:B------:R-:W-:Y:S06]  /*7e70*/  BRA `(.L_x_133) ;  /* 0xfffffff800d87947 */ /* 0x000fec000383ffff */
.L_x_132:
[----:B------:R-:W-:Y:S01]  /*7e80*/  DADD R134, R134, R134 ;  /* 0x0000000086867229 */ /* 0x000fe20000000086 */
[----:B------:R-:W-:Y:S01]  /*7e90*/  PLOP3.LUT P0, PT, PT, PT, PT, 0x8, 0x80 ;  /* 0x000000000080781c */ /* 0x000fe20003f0e170 */
[----:B------:R-:W-:Y:S02]  /*7ea0*/  DADD R132, R132, R132 ;  /* 0x0000000084847229 */ /* 0x000fe40000000084 */
[----:B------:R-:W-:-:S11]  /*7eb0*/  DADD R126, R126, R126 ;  /* 0x000000007e7e7229 */ /* 0x000fd6000000007e */
.L_x_127:
[----:B------:R-:W-:Y:S05]  /*7ec0*/  BSYNC.RECONVERGENT B7 ;  /* 0x0000000000077941 */ /* 0x000fea0003800200 */
.L_x_124:
[----:B------:R-:W-:Y:S05]  /*7ed0*/  @!P0 BRA `(.L_x_89) ;  /* 0x0000000400848947 */ /* 0x000fea0003800000 */
[----:B------:R-:W-:Y:S01]  /*7ee0*/  ISETP.NE.AND P1, PT, R18, RZ, PT ;  /* 0x000000ff1200720c */ /* 0x000fe20003f25270 */
[----:B------:R-:W-:-:S12]  /*7ef0*/  BSSY.RELIABLE B0, `(.L_x_134) ;  /* 0x0000012000007945 */ /* 0x000fd80003800100 */
[----:B------:R-:W-:Y:S05]  /*7f00*/  @!P1 BRA `(.L_x_135) ;  /* 0x0000000000409947 */ /* 0x000fea0003800000 */
[----:B------:R-:W-:Y:S01]  /*7f10*/  DADD R6, R52, -R24 ;  /* 0x0000000034067229 */ /* 0x000fe20000000818 */
[----:B------:R-:W-:Y:S01]  /*7f20*/  UMOV UR4, 0xa0b5ed8d ;  /* 0xa0b5ed8d00047882 */ /* 0x000fe20000000000 */
[----:B------:R-:W-:Y:S01]  /*7f30*/  UMOV UR5, 0x3eb0c6f7 ;  /* 0x3eb0c6f700057882 */ /* 0x000fe20000000000 */
[----:B------:R-:W-:Y:S02]  /*7f40*/  DADD R4, R76, -R26 ;  /* 0x000000004c047229 */ /* 0x000fe4000000081a */
[----:B------:R-:W-:-:S03]  /*7f50*/  DADD R8, R28, -R22 ;  /* 0x000000001c087229 */ /* 0x000fc60000000816 */
[----:B------:R-:W-:-:S03]  /*7f60*/  DSETP.GT.AND P1, PT, |R6|, UR4, PT ;  /* 0x0000000406007e2a */ /* 0x000fc6000bf24200 */
[----:B------:R-:W-:Y:S02]  /*7f70*/  DSETP.GT.AND P0, PT, |R4|, UR4, PT ;  /* 0x0000000404007e2a */ /* 0x000fe4000bf04200 */
[----:B------:R-:W-:Y:S01]  /*7f80*/  DSETP.GT.AND P2, PT, |R8|, UR4, PT ;  /* 0x0000000408007e2a */ /* 0x000fe2000bf44200 */
[----:B------:R-:W-:-:S03]  /*7f90*/  MOV R4, 0x1 ;  /* 0x0000000100047802 */ /* 0x000fc60000000f00 */
[----:B------:R-:W-:Y:S02]  /*7fa0*/  SEL R0, RZ, 0x1, !P0 ;  /* 0x00000001ff007807 */ /* 0x000fe40004000000 */
[----:B------:R-:W-:-:S03]  /*7fb0*/  SEL R3, RZ, 0x1, !P2 ;  /* 0x00000001ff037807 */ /* 0x000fc60005000000 */
[----:B------:R-:W-:-:S05]  /*7fc0*/  @P1 SEL R0, R4, 0x2, !P0 ;  /* 0x0000000204001807 */ /* 0x000fca0004000000 */
[----:B------:R-:W-:-:S05]  /*7fd0*/  IMAD.IADD R0, R0, 0x1, R3 ;  /* 0x0000000100007824 */ /* 0x000fca00078e0203 */
[----:B------:R-:W-:-:S13]  /*7fe0*/  ISETP.NE.AND P0, PT, R0, 0x1, PT ;  /* 0x000000010000780c */ /* 0x000fda0003f05270 */
[----:B------:R-:W-:Y:S05]  /*7ff0*/  @P0 BREAK.RELIABLE B0 ;  /* 0x0000000000000942 */ /* 0x000fea0003800100 */
[----:B------:R-:W-:Y:S05]  /*8000*/  @P0 BRA `(.L_x_89) ;  /* 0x0000000400380947 */ /* 0x000fea0003800000 */
.L_x_135:
[----:B------:R-:W-:Y:S05]  /*8010*/  BSYNC.RELIABLE B0 ;  /* 0x0000000000007941 */ /* 0x000fea0003800100 */
.L_x_134:
[----:B------:R-:W-:-:S07]  /*8020*/  IMAD.MOV.U32 R17, RZ, RZ, 0x1 ;  /* 0x00000001ff117424 */ /* 0x000fce00078e00ff */
.L_x_141:
        /* <DEDUP_REMOVED lines=23> */
.L_x_137:
[----:B------:R-:W-:Y:S05]  /*81a0*/  BSYNC.RECONVERGENT B6 ;  /* 0x0000000000067941 */ /* 0x000fea0003800200 */
.L_x_136:
[----:B------:R-:W-:Y:S01]  /*81b0*/  DADD R6, -R4, 1 ;  /* 0x3ff0000004067429 */ /* 0x000fe20000000100 */
[----:B------:R-:W-:Y:S01]  /*81c0*/  IMAD.MOV.U32 R12, RZ, RZ, 0x0 ;  /* 0x00000000ff0c7424 */ /* 0x000fe200078e00ff */
[----:B------:R-:W-:Y:S01]  /*81d0*/  BSSY.RECONVERGENT B6, `(.L_x_138) ;  /* 0x0000026000067945 */ /* 0x000fe20003800200 */
[----:B------:R-:W-:-:S05]  /*81e0*/  IMAD.MOV.U32 R13, RZ, RZ, 0x3fd80000 ;  /* 0x3fd80000ff0d7424 */ /* 0x000fca00078e00ff */
[-C--:B------:R-:W-:Y:S02]  /*81f0*/  DMUL R10, R24, R6.reuse ;  /* 0x00000006180a7228 */ /* 0x080fe40000000000 */
[-C--:B------:R-:W-:Y:S02]  /*8200*/  DMUL R8, R26, R6.reuse ;  /* 0x000000061a087228 */ /* 0x080fe40000000000 */
        /* <DEDUP_REMOVED lines=27> */
[----:B------:R-:W-:Y:S01]  /*83c0*/  IMAD.MOV.U32 R5, RZ, RZ, R9 ;  /* 0x000000ffff057224 */ /* 0x000fe200078e0009 */
[----:B------:R-:W-:Y:S01]  /*83d0*/  MOV R9, R19 ;  /* 0x0000001300097202 */ /* 0x000fe20000000f00 */
[----:B------:R-:W-:Y:S02]  /*83e0*/  IMAD.MOV.U32 R8, RZ, RZ, R18 ;  /* 0x000000ffff087224 */ /* 0x000fe400078e0012 */
[----:B------:R-:W-:Y:S02]  /*83f0*/  IMAD.MOV.U32 R12, RZ, RZ, R14 ;  /* 0x000000ffff0c7224 */ /* 0x000fe400078e000e */
[----:B------:R-:W-:-:S02]  /*8400*/  IMAD.MOV.U32 R13, RZ, RZ, R15 ;  /* 0x000000ffff0d7224 */ /* 0x000fc400078e000f */
[----:B------:R-:W-:-:S07]  /*8410*/  IMAD.MOV.U32 R21, RZ, RZ, 0x0 ;  /* 0x00000000ff157424 */ /* 0x000fce00078e00ff */
[----:B------:R-:W-:Y:S05]  /*8420*/  CALL.REL.NOINC `($__internal_1_$__cuda_sm20_dsqrt_rn_f64_mediumpath_v1) ;  /* 0x0000001c00e07944 */ /* 0x000fea0003c00000 */
.L_x_139:
[----:B------:R-:W-:Y:S05]  /*8430*/  BSYNC.RECONVERGENT B6 ;  /* 0x0000000000067941 */ /* 0x000fea0003800200 */
.L_x_138:
[----:B------:R-:W-:Y:S01]  /*8440*/  UMOV UR4, 0x9999999a ;  /* 0x9999999a00047882 */ /* 0x000fe20000000000 */
[----:B------:R-:W-:Y:S02]  /*8450*/  UMOV UR5, 0x3fa99999 ;  /* 0x3fa9999900057882 */ /* 0x000fe40000000000 */
[----:B------:R-:W-:-:S14]  /*8460*/  DSETP.GEU.AND P0, PT, R4, UR4, PT ;  /* 0x0000000404007e2a */ /* 0x000fdc000bf0e000 */
[----:B------:R-:W-:Y:S05]  /*8470*/  @!P0 BRA `(.L_x_140) ;  /* 0x0000000000108947 */ /* 0x000fea0003800000 */
[----:B------:R-:W-:-:S13]  /*8480*/  ISETP.NE.AND P0, PT, R17, R16, PT ;  /* 0x000000101100720c */ /* 0x000fda0003f05270 */
[----:B------:R-:W-:Y:S05]  /*8490*/  @!P0 BRA `(.L_x_89) ;  /* 0x0000000000148947 */ /* 0x000fea0003800000 */
[----:B------:R-:W-:Y:S01]  /*84a0*/  VIADD R17, R17, 0x1 ;  /* 0x0000000111117836 */ /* 0x000fe20000000000 */
[----:B------:R-:W-:Y:S06]  /*84b0*/  BRA `(.L_x_141) ;  /* 0xfffffff800dc7947 */ /* 0x000fec000383ffff */
.L_x_140:
[----:B------:R-:W-:Y:S02]  /*84c0*/  DADD R134, R134, R134 ;  /* 0x0000000086867229 */ /* 0x000fe40000000086 */
[----:B------:R-:W-:Y:S02]  /*84d0*/  DADD R132, R132, R132 ;  /* 0x0000000084847229 */ /* 0x000fe40000000084 */
[----:B------:R-:W-:-:S11]  /*84e0*/  DADD R126, R126, R126 ;  /* 0x000000007e7e7229 */ /* 0x000fd6000000007e */
.L_x_89:
[----:B------:R-:W-:Y:S05]  /*84f0*/  BSYNC.RECONVERGENT B10 ;  /* 0x00000000000a7941 */ /* 0x000fea0003800200 */
.L_x_72:
[----:B-----5:R-:W-:Y:S01]  /*8500*/  DADD R78, -R76, R78 ;  /* 0x000000004c4e7229 */ /* 0x020fe2000000014e */
[----:B------:R-:W-:Y:S01]  /*8510*/  MOV R10, 0x0 ;  /* 0x00000000000a7802 */ /* 0x000fe20000000f00 */
[----:B------:R-:W-:Y:S01]  /*8520*/  DADD R4, R22, -R28 ;  /* 0x0000000016047229 */ /* 0x000fe2000000081c */
[----:B------:R-:W-:Y:S01]  /*8530*/  IMAD.MOV.U32 R11, RZ, RZ, 0x3fd80000 ;  /* 0x3fd80000ff0b7424 */ /* 0x000fe200078e00ff */
[----:B------:R-:W-:Y:S01]  /*8540*/  DADD R28, -R28, R30 ;  /* 0x000000001c1c7229 */ /* 0x000fe2000000011e */
[----:B------:R-:W-:Y:S01]  /*8550*/  BSSY.RECONVERGENT B6, `(.L_x_142) ;  /* 0x0000023000067945 */ /* 0x000fe20003800200 */
[----:B------:R-:W-:Y:S02]  /*8560*/  DADD R22, R24, -R52 ;  /* 0x0000000018167229 */ /* 0x000fe40000000834 */
[----:B------:R-:W-:Y:S02]  /*8570*/  DADD R76, R26, -R76 ;  /* 0x000000001a4c7229 */ /* 0x000fe4000000084c */
[----:B------:R-:W-:-:S02]  /*8580*/  DMUL R24, R78, R4 ;  /* 0x000000044e187228 */ /* 0x000fc40000000000 */
[----:B------:R-:W-:Y:S02]  /*8590*/  DADD R26, -R52, R54 ;  /* 0x00000000341a7229 */ /* 0x000fe40000000136 */
[----:B------:R-:W-:-:S04]  /*85a0*/  DMUL R6, R28, R22 ;  /* 0x000000161c067228 */ /* 0x000fc80000000000 */
[-C--:B------:R-:W-:Y:S02]  /*85b0*/  DFMA R24, R28, R76.reuse, -R24 ;  /* 0x0000004c1c18722b */ /* 0x080fe40000000818 */
[C---:B------:R-:W-:Y:S02]  /*85c0*/  DMUL R76, R26.reuse, R76 ;  /* 0x0000004c1a4c7228 */ /* 0x040fe40000000000 */
[----:B------:R-:W-:-:S04]  /*85d0*/  DFMA R26, R26, R4, -R6 ;  /* 0x000000041a1a722b */ /* 0x000fc80000000806 */
[----:B------:R-:W-:Y:S02]  /*85e0*/  DMUL R4, R24, R24 ;  /* 0x0000001818047228 */ /* 0x000fe40000000000 */
[----:B------:R-:W-:-:S06]  /*85f0*/  DFMA R22, R78, R22, -R76 ;  /* 0x000000164e16722b */ /* 0x000fcc000000084c */
        /* <DEDUP_REMOVED lines=20> */
[----:B------:R-:W-:-:S07]  /*8740*/  IMAD.MOV.U32 R21, RZ, RZ, 0x0 ;  /* 0x00000000ff157424 */ /* 0x000fce00078e00ff */
[----:B0-----:R-:W-:Y:S05]  /*8750*/  CALL.REL.NOINC `($__internal_1_$__cuda_sm20_dsqrt_rn_f64_mediumpath_v1) ;  /* 0x0000001c00147944 */ /* 0x001fea0003c00000 */
[----:B------:R-:W-:Y:S02]  /*8760*/  IMAD.MOV.U32 R16, RZ, RZ, R4 ;  /* 0x000000ffff107224 */ /* 0x000fe400078e0004 */
[----:B------:R-:W-:-:S07]  /*8770*/  IMAD.MOV.U32 R17, RZ, RZ, R5 ;  /* 0x000000ffff117224 */ /* 0x000fce00078e0005 */
.L_x_143:
[----:B------:R-:W-:Y:S05]  /*8780*/  BSYNC.RECONVERGENT B6 ;  /* 0x0000000000067941 */ /* 0x000fea0003800200 */
.L_x_142:
        /* <DEDUP_REMOVED lines=27> */
.L_x_147:
[----:B------:R-:W-:Y:S05]  /*8940*/  BSYNC.RECONVERGENT B6 ;  /* 0x0000000000067941 */ /* 0x000fea0003800200 */
.L_x_146:
[----:B------:R-:W1:Y:S01]  /*8950*/  MUFU.RCP64H R7, R17 ;  /* 0x0000001100077308 */ /* 0x000e620000001800 */
[----:B------:R-:W-:Y:S01]  /*8960*/  IMAD.MOV.U32 R6, RZ, RZ, 0x1 ;  /* 0x00000001ff067424 */ /* 0x000fe200078e00ff */
[----:B------:R-:W-:Y:S01]  /*8970*/  FSETP.GEU.AND P1, PT, |R25|, 6.5827683646048100446e-37, PT ;  /* 0x036000001900780b */ /* 0x000fe20003f2e200 */
[----:B------:R-:W-:Y:S01]  /*8980*/  BSSY.RECONVERGENT B6, `(.L_x_148) ;  /* 0x0000017000067945 */ /* 0x000fe20003800200 */
[----:B------:R-:W-:Y:S01]  /*8990*/  IMAD.MOV.U32 R26, RZ, RZ, R4 ;  /* 0x000000ffff1a7224 */ /* 0x000fe200078e0004 */
[----:B------:R-:W-:Y:S02]  /*89a0*/  MOV R27, R5 ;  /* 0x00000005001b7202 */ /* 0x000fe40000000f00 */
        /* <DEDUP_REMOVED lines=17> */
[----:B0-----:R-:W-:Y:S05]  /*8ac0*/  CALL.REL.NOINC `($__internal_0_$__cuda_sm20_div_rn_f64_full) ;  /* 0x0000001000987944 */ /* 0x001fea0003c00000 */
[----:B------:R-:W-:Y:S01]  /*8ad0*/  MOV R6, R4 ;  /* 0x0000000400067202 */ /* 0x000fe20000000f00 */
[----:B------:R-:W-:-:S07]  /*8ae0*/  IMAD.MOV.U32 R7, RZ, RZ, R5 ;  /* 0x000000ffff077224 */ /* 0x000fce00078e0005 */
.L_x_149:
[----:B------:R-:W-:Y:S05]  /*8af0*/  BSYNC.RECONVERGENT B6 ;  /* 0x0000000000067941 */ /* 0x000fea0003800200 */
.L_x_148:
        /* <DEDUP_REMOVED lines=24> */
.L_x_151:
[----:B------:R-:W-:Y:S05]  /*8c80*/  BSYNC.RECONVERGENT B6 ;  /* 0x0000000000067941 */ /* 0x000fea0003800200 */
.L_x_150:
[----:B------:R-:W-:Y:S02]  /*8c90*/  IMAD.MOV.U32 R22, RZ, RZ, R4 ;  /* 0x000000ffff167224 */ /* 0x000fe400078e0004 */
[----:B------:R-:W-:-:S07]  /*8ca0*/  IMAD.MOV.U32 R23, RZ, RZ, R5 ;  /* 0x000000ffff177224 */ /* 0x000fce00078e0005 */
.L_x_145:
[----:B------:R-:W-:Y:S05]  /*8cb0*/  BSYNC.RECONVERGENT B7 ;  /* 0x0000000000077941 */ /* 0x000fea0003800200 */
.L_x_144:
[----:B------:R-:W-:Y:S01]  /*8cc0*/  DMUL R4, R24, R158 ;  /* 0x0000009e18047228 */ /* 0x000fe20000000000 */
[----:B------:R-:W-:Y:S01]  /*8cd0*/  MOV R6, RZ ;  /* 0x000000ff00067202 */ /* 0x000fe20000000f00 */
[----:B------:R-:W-:Y:S01]  /*8ce0*/  IMAD.MOV.U32 R7, RZ, RZ, 0x40140000 ;  /* 0x40140000ff077424 */ /* 0x000fe200078e00ff */
[----:B------:R-:W-:Y:S01]  /*8cf0*/  MOV R20, 0x8d60 ;  /* 0x00008d6000147802 */ /* 0x000fe20000000f00 */
[----:B------:R-:W-:-:S04]  /*8d00*/  IMAD.MOV.U32 R21, RZ, RZ, 0x0 ;  /* 0x00000000ff157424 */ /* 0x000fc800078e00ff */
[----:B------:R-:W-:-:S08]  /*8d10*/  DFMA R4, R26, R164, R4 ;  /* 0x000000a41a04722b */ /* 0x000fd00000000004 */
[----:B------:R-:W-:-:S08]  /*8d20*/  DFMA R18, R22, R156, R4 ;  /* 0x0000009c1612722b */ /* 0x000fd00000000004 */
[----:B------:R-:W-:-:S08]  /*8d30*/  DADD R16, -|R18|, 1 ;  /* 0x3ff0000012107429 */ /* 0x000fd00000000300 */
[----:B------:R-:W-:-:S11]  /*8d40*/  DADD R4, -RZ, |R16| ;  /* 0x00000000ff047229 */ /* 0x000fd60000000510 */
[----:B0-----:R-:W-:Y:S05]  /*8d50*/  CALL.REL.NOINC `($_Z18deviceRenderKernelP10FramePixeliiPK11SceneObjecti12Illuminationd7Vector3S5_$__internal_accurate_pow) ;  /* 0x0000001800447944 */ /* 0x001fea0003c00000 */
[C---:B------:R-:W-:Y:S01]  /*8d60*/  DADD R8, R16.reuse, 5 ;  /* 0x4014000010087429 */ /* 0x040fe20000000000 */
[----:B------:R-:W-:Y:S01]  /*8d70*/  ISETP.GE.AND P0, PT, R17, RZ, PT ;  /* 0x000000ff1100720c */ /* 0x000fe20003f06270 */
[----:B------:R-:W-:Y:S01]  /*8d80*/  DSETP.NEU.AND P1, PT, R16, RZ, PT ;  /* 0x000000ff1000722a */ /* 0x000fe20003f2d000 */
[----:B------:R-:W-:Y:S01]  /*8d90*/  BSSY.RECONVERGENT B0, `(.L_x_152) ;  /* 0x0000016000007945 */ /* 0x000fe20003800200 */
[----:B------:R-:W-:Y:S02]  /*8da0*/  DADD R6, -RZ, -R4 ;  /* 0x00000000ff067229 */ /* 0x000fe40000000904 */
[----:B------:R-:W-:-:S04]  /*8db0*/  DADD R18, R18, R18 ;  /* 0x0000000012127229 */ /* 0x000fc80000000012 */
[----:B------:R-:W-:-:S04]  /*8dc0*/  LOP3.LUT R0, R9, 0x7ff00000, RZ, 0xc0, !PT ;  /* 0x7ff0000009007812 */ /* 0x000fc800078ec0ff */
[----:B------:R-:W-:Y:S01]  /*8dd0*/  ISETP.NE.AND P2, PT, R0, 0x7ff00000, PT ;  /* 0x7ff000000000780c */ /* 0x000fe20003f45270 */
[C---:B------:R-:W-:Y:S01]  /*8de0*/  DFMA R8, R18.reuse, -R26, R164 ;  /* 0x8000001a1208722b */ /* 0x040fe200000000a4 */
[----:B------:R-:W-:Y:S01]  /*8df0*/  FSEL R4, R6, R4, !P0 ;  /* 0x0000000406047208 */ /* 0x000fe20004000000 */
[C---:B------:R-:W-:Y:S01]  /*8e00*/  DFMA R10, R18.reuse, -R24, R158 ;  /* 0x80000018120a722b */ /* 0x040fe2000000009e */
[----:B------:R-:W-:Y:S01]  /*8e10*/  FSEL R5, R7, R5, !P0 ;  /* 0x0000000507057208 */ /* 0x000fe20004000000 */
[----:B------:R-:W-:Y:S01]  /*8e20*/  DFMA R22, R18, -R22, R156 ;  /* 0x800000161216722b */ /* 0x000fe2000000009c */
[----:B------:R-:W-:Y:S01]  /*8e30*/  IMAD.MOV.U32 R6, RZ, RZ, 0x47ae147b ;  /* 0x47ae147bff067424 */ /* 0x000fe200078e00ff */
[----:B------:R-:W-:Y:S01]  /*8e40*/  @!P1 MOV R5, R17 ;  /* 0x0000001100059202 */ /* 0x000fe20000000f00 */
[----:B------:R-:W-:Y:S02]  /*8e50*/  IMAD.MOV.U32 R7, RZ, RZ, 0x3fa47ae1 ;  /* 0x3fa47ae1ff077424 */ /* 0x000fe400078e00ff */
[----:B------:R-:W-:-:S03]  /*8e60*/  @!P1 IMAD.MOV.U32 R4, RZ, RZ, RZ ;  /* 0x000000ffff049224 */ /* 0x000fc600078e00ff */
[----:B------:R-:W-:Y:S05]  /*8e70*/  @P2 BRA `(.L_x_153) ;  /* 0x00000000001c2947 */ /* 0x000fea0003800000 */
[----:B------:R-:W-:-:S14]  /*8e80*/  DSETP.NAN.AND P1, PT, R16, R16, PT ;  /* 0x000000101000722a */ /* 0x000fdc0003f28000 */
[----:B------:R-:W-:Y:S01]  /*8e90*/  @P1 DADD R4, R16, 5 ;  /* 0x4014000010041429 */ /* 0x000fe20000000000 */
[----:B------:R-:W-:Y:S10]  /*8ea0*/  @P1 BRA `(.L_x_153) ;  /* 0x0000000000101947 */ /* 0x000ff40003800000 */
[----:B------:R-:W-:-:S14]  /*8eb0*/  DSETP.NEU.AND P1, PT, |R16|, +INF , PT ;  /* 0x7ff000001000742a */ /* 0x000fdc0003f2d200 */
[----:B------:R-:W-:Y:S02]  /*8ec0*/  @!P1 IMAD.MOV.U32 R0, RZ, RZ, -0x100000 ;  /* 0xfff00000ff009424 */ /* 0x000fe400078e00ff */
[----:B------:R-:W-:-:S03]  /*8ed0*/  @!P1 IMAD.MOV.U32 R4, RZ, RZ, RZ ;  /* 0x000000ffff049224 */ /* 0x000fc600078e00ff */
[----:B------:R-:W-:-:S07]  /*8ee0*/  @!P1 SEL R5, R0, 0x7ff00000, !P0 ;  /* 0x7ff0000000059807 */ /* 0x000fce0004000000 */
.L_x_153:
[----:B------:R-:W-:Y:S05]  /*8ef0*/  BSYNC.RECONVERGENT B0 ;  /* 0x0000000000007941 */ /* 0x000fea0003800200 */
.L_x_152:
[----:B------:R-:W-:Y:S01]  /*8f00*/  UMOV UR4, 0xeb851eb8 ;  /* 0xeb851eb800047882 */ /* 0x000fe20000000000 */
[----:B------:R-:W-:Y:S01]  /*8f10*/  UMOV UR5, 0x3feeb851 ;  /* 0x3feeb85100057882 */ /* 0x000fe20000000000 */
[----:B------:R-:W-:Y:S01]  /*8f20*/  STL.64 [R1+0x10], R22 ;  /* 0x0000101601007387 */ /* 0x000fe20000100a00 */
[----:B------:R-:W-:Y:S01]  /*8f30*/  DFMA R4, R4, UR4, R6 ;  /* 0x0000000404047c2b */ /* 0x000fe20008000006 */
[----:B------:R-:W-:Y:S01]  /*8f40*/  UMOV UR4, 0x88e368f1 ;  /* 0x88e368f100047882 */ /* 0x000fe20000000000 */
[----:B------:R-:W-:Y:S01]  /*8f50*/  UMOV UR5, 0x3ee4f8b5 ;  /* 0x3ee4f8b500057882 */ /* 0x000fe20000000000 */
[----:B------:R-:W-:Y:S01]  /*8f60*/  DSETP.NEU.AND P0, PT, R16, 1, PT ;  /* 0x3ff000001000742a */ /* 0x000fe20003f0d000 */
[----:B------:R-:W-:Y:S01]  /*8f70*/  VIADD R47, R47, 0xffffffff ;  /* 0xffffffff2f2f7836 */ /* 0x000fe20000000000 */
[----:B------:R-:W-:Y:S01]  /*8f80*/  DFMA R18, R22, UR4, R102 ;  /* 0x0000000416127c2b */ /* 0x000fe20008000066 */
[----:B------:R0:W-:Y:S01]  /*8f90*/  STL.64 [R1], R8 ;  /* 0x0000000801007387 */ /* 0x0001e20000100a00 */
[----:B------:R-:W-:Y:S01]  /*8fa0*/  DFMA R12, R8, UR4, R110 ;  /* 0x00000004080c7c2b */ /* 0x000fe2000800006e */
[----:B------:R-:W-:Y:S01]  /*8fb0*/  IMAD.MOV.U32 R6, RZ, RZ, R36 ;  /* 0x000000ffff067224 */ /* 0x000fe200078e0024 */
[----:B------:R-:W-:Y:S01]  /*8fc0*/  DADD R4, R4, R4 ;  /* 0x0000000004047229 */ /* 0x000fe20000000004 */
[----:B------:R1:W-:Y:S01]  /*8fd0*/  STL.64 [R1+0x8], R10 ;  /* 0x0000080a01007387 */ /* 0x0003e20000100a00 */
[----:B------:R-:W-:Y:S01]  /*8fe0*/  DFMA R14, R10, UR4, R108 ;  /* 0x000000040a0e7c2b */ /* 0x000fe2000800006c */
[----:B------:R-:W-:Y:S01]  /*8ff0*/  IMAD.MOV.U32 R7, RZ, RZ, R2 ;  /* 0x000000ffff077224 */ /* 0x000fe200078e0002 */
[----:B------:R-:W-:Y:S01]  /*9000*/  MOV R20, 0x9110 ;  /* 0x0000911000147802 */ /* 0x000fe20000000f00 */
[----:B------:R-:W-:Y:S01]  /*9010*/  STL.64 [R1+0x28], R18 ;  /* 0x0000281201007387 */ /* 0x000fe20000100a00 */
[----:B------:R-:W-:-:S03]  /*9020*/  IMAD.MOV.U32 R21, RZ, RZ, 0x0 ;  /* 0x00000000ff157424 */ /* 0x000fc600078e00ff */
[----:B------:R2:W-:Y:S01]  /*9030*/  STL.64 [R1+0x18], R12 ;  /* 0x0000180c01007387 */ /* 0x0005e20000100a00 */
[----:B------:R-:W-:Y:S01]  /*9040*/  FSEL R16, R4, RZ, P0 ;  /* 0x000000ff04107208 */ /* 0x000fe20000000000 */
[----:B0-----:R-:W-:Y:S01]  /*9050*/  IMAD.MOV.U32 R9, RZ, RZ, R119 ;  /* 0x000000ffff097224 */ /* 0x001fe200078e0077 */
[----:B------:R-:W-:Y:S01]  /*9060*/  FSEL R17, R5, 2, P0 ;  /* 0x4000000005117808 */ /* 0x000fe20000000000 */
[----:B------:R0:W-:Y:S01]  /*9070*/  STL.64 [R1+0x20], R14 ;  /* 0x0000200e01007387 */ /* 0x0001e20000100a00 */
[----:B------:R-:W-:Y:S01]  /*9080*/  IADD3 R4, P0, PT, R36, 0x18, RZ ;  /* 0x0000001824047810 */ /* 0x000fe20007f1e0ff */
[----:B-1----:R-:W-:Y:S01]  /*9090*/  IMAD.MOV.U32 R10, RZ, RZ, R39 ;  /* 0x000000ffff0a7224 */ /* 0x002fe200078e0027 */
[----:B------:R-:W-:Y:S01]  /*90a0*/  MOV R8, R118 ;  /* 0x0000007600087202 */ /* 0x000fe20000000f00 */
[----:B------:R-:W-:Y:S02]  /*90b0*/  IMAD.MOV.U32 R11, RZ, RZ, R44 ;  /* 0x000000ffff0b7224 */ /* 0x000fe400078e002c */
[----:B------:R-:W-:-:S02]  /*90c0*/  IMAD.X R5, RZ, RZ, R2, P0 ;  /* 0x000000ffff057224 */ /* 0x000fc400000e0602 */
[----:B--2---:R-:W-:Y:S02]  /*90d0*/  IMAD.MOV.U32 R12, RZ, RZ, R45 ;  /* 0x000000ffff0c7224 */ /* 0x004fe400078e002d */
[----:B------:R-:W-:Y:S01]  /*90e0*/  IMAD.MOV.U32 R13, RZ, RZ, R46 ;  /* 0x000000ffff0d7224 */ /* 0x000fe200078e002e */
[----:B0-----:R-:W-:-:S07]  /*90f0*/  MOV R14, R47 ;  /* 0x0000002f000e7202 */ /* 0x001fce0000000f00 */
[----:B------:R-:W-:Y:S05]  /*9100*/  CALL.REL.NOINC `($_Z18deviceRenderKernelP10FramePixeliiPK11SceneObjecti12Illuminationd7Vector3S5_$_Z8rayTraceRK7Vector3S1_ddPK11SceneObjectmRK12Illuminationi) ;  /* 0xffffff9400a07944 */ /* 0x000fea0003c3ffff */
[----:B------:R-:W-:Y:S02]  /*9110*/  R2UR UR4, R124 ;  /* 0x000000007c0472ca */ /* 0x000fe400000e0000 */
[----:B------:R-:W-:-:S13]  /*9120*/  R2UR UR5, R125 ;  /* 0x000000007d0572ca */ /* 0x000fda00000e0000 */
[----:B------:R-:W2:Y:S01]  /*9130*/  LDG.E.64 R100, desc[UR4][R100.64+0x60] ;  /* 0x0000600464647981 */ /* 0x000ea2000c1e1b00 */
[----:B------:R-:W-:Y:S01]  /*9140*/  IMAD.MOV.U32 R18, RZ, RZ, R4 ;  /* 0x000000ffff127224 */ /* 0x000fe200078e0004 */
[----:B------:R-:W-:Y:S01]  /*9150*/  MOV R27, R7 ;  /* 0x00000007001b7202 */ /* 0x000fe20000000f00 */
[----:B------:R-:W-:Y:S02]  /*9160*/  IMAD.MOV.U32 R19, RZ, RZ, R5 ;  /* 0x000000ffff137224 */ /* 0x000fe400078e0005 */
[----:B------:R-:W-:Y:S02]  /*9170*/  IMAD.MOV.U32 R26, RZ, RZ, R6 ;  /* 0x000000ffff1a7224 */ /* 0x000fe400078e0006 */
[----:B------:R-:W-:Y:S02]  /*9180*/  IMAD.MOV.U32 R24, RZ, RZ, R8 ;  /* 0x000000ffff187224 */ /* 0x000fe400078e0008 */
[----:B------:R-:W-:Y:S01]  /*9190*/  IMAD.MOV.U32 R25, RZ, RZ, R9 ;  /* 0x000000ffff197224 */ /* 0x000fe200078e0009 */
[----:B--2---:R-:W-:-:S14]  /*91a0*/  DSETP.GE.AND P0, PT, R100, 1, PT ;  /* 0x3ff000006400742a */ /* 0x004fdc0003f06000 */
[C---:B------:R-:W-:Y:S02]  /*91b0*/  @P0 DADD R10, -R16.reuse, 1 ;  /* 0x3ff00000100a0429 */ /* 0x040fe40000000100 */
[C---:B------:R-:W-:Y:S02]  /*91c0*/  @P0 DMUL R22, R16.reuse, R18 ;  /* 0x0000001210160228 */ /* 0x040fe40000000000 */
[C---:B------:R-:W-:Y:S02]  /*91d0*/  @P0 DMUL R6, R16.reuse, R26 ;  /* 0x0000001a10060228 */ /* 0x040fe40000000000 */
[----:B------:R-:W-:-:S04]  /*91e0*/  @P0 DMUL R8, R16, R24 ;  /* 0x0000001810080228 */ /* 0x000fc80000000000 */
[C---:B------:R-:W-:Y:S02]  /*91f0*/  @P0 DFMA R22, R10.reuse, R134, R22 ;  /* 0x000000860a16022b */ /* 0x040fe40000000016 */
[C---:B------:R-:W-:Y:S02]  /*9200*/  @P0 DFMA R6, R10.reuse, R132, R6 ;  /* 0x000000840a06022b */ /* 0x040fe40000000006 */
[----:B------:R-:W-:Y:S01]  /*9210*/  @P0 DFMA R8, R10, R126, R8 ;  /* 0x0000007e0a08022b */ /* 0x000fe20000000008 */
[----:B------:R-:W-:Y:S10]  /*9220*/  @P0 BRA `(.L_x_39) ;  /* 0x0000000000900947 */ /* 0x000ff40003800000 */
[----:B------:R-:W-:Y:S01]  /*9230*/  UMOV UR4, 0x88e368f1 ;  /* 0x88e368f100047882 */ /* 0x000fe20000000000 */
[----:B------:R-:W-:Y:S01]  /*9240*/  UMOV UR5, 0x3ee4f8b5 ;  /* 0x3ee4f8b500057882 */ /* 0x000fe20000000000 */
[----:B------:R-:W-:Y:S01]  /*9250*/  IADD3 R4, P0, PT, R36, 0x30, RZ ;  /* 0x0000003024047810 */ /* 0x000fe20007f1e0ff */
[----:B------:R-:W-:Y:S01]  /*9260*/  DFMA R110, R164, UR4, R110 ;  /* 0x00000004a46e7c2b */ /* 0x000fe2000800006e */
[----:B------:R-:W-:Y:S01]  /*9270*/  IMAD.MOV.U32 R6, RZ, RZ, R37 ;  /* 0x000000ffff067224 */ /* 0x000fe200078e0025 */
[----:B------:R-:W-:Y:S01]  /*9280*/  DFMA R108, R158, UR4, R108 ;  /* 0x000000049e6c7c2b */ /* 0x000fe2000800006c */
[----:B------:R-:W-:Y:S01]  /*9290*/  IMAD.MOV.U32 R7, RZ, RZ, R38 ;  /* 0x000000ffff077224 */ /* 0x000fe200078e0026 */
[----:B------:R-:W-:Y:S01]  /*92a0*/  DFMA R102, R156, UR4, R102 ;  /* 0x000000049c667c2b */ /* 0x000fe20008000066 */
[----:B------:R-:W-:Y:S01]  /*92b0*/  IMAD.MOV.U32 R8, RZ, RZ, R118 ;  /* 0x000000ffff087224 */ /* 0x000fe200078e0076 */
[----:B------:R-:W-:Y:S01]  /*92c0*/  MOV R9, R119 ;  /* 0x0000007700097202 */ /* 0x000fe20000000f00 */
[----:B------:R0:W-:Y:S01]  /*92d0*/  STL.64 [R1+0x30], R110 ;  /* 0x0000306e01007387 */ /* 0x0001e20000100a00 */
[----:B------:R-:W-:Y:S01]  /*92e0*/  IMAD.MOV.U32 R10, RZ, RZ, R39 ;  /* 0x000000ffff0a7224 */ /* 0x000fe200078e0027 */
[----:B------:R-:W-:Y:S01]  /*92f0*/  IADD3.X R5, PT, PT, RZ, R2, RZ, P0, !PT ;  /* 0x00000002ff057210 */ /* 0x000fe200007fe4ff */
[----:B------:R-:W-:Y:S01]  /*9300*/  IMAD.MOV.U32 R11, RZ, RZ, R44 ;  /* 0x000000ffff0b7224 */ /* 0x000fe200078e002c */
[----:B------:R0:W-:Y:S01]  /*9310*/  STL.64 [R1+0x38], R108 ;  /* 0x0000386c01007387 */ /* 0x0001e20000100a00 */
[----:B------:R-:W-:Y:S01]  /*9320*/  IMAD.MOV.U32 R12, RZ, RZ, R45 ;  /* 0x000000ffff0c7224 */ /* 0x000fe200078e002d */
[----:B------:R-:W-:Y:S01]  /*9330*/  MOV R20, 0x9390 ;  /* 0x0000939000147802 */ /* 0x000fe20000000f00 */
[----:B------:R-:W-:Y:S01]  /*9340*/  IMAD.MOV.U32 R13, RZ, RZ, R46 ;  /* 0x000000ffff0d7224 */ /* 0x000fe200078e002e */
[----:B------:R0:W-:Y:S01]  /*9350*/  STL.64 [R1+0x40], R102 ;  /* 0x0000406601007387 */ /* 0x0001e20000100a00 */
[----:B------:R-:W-:-:S02]  /*9360*/  IMAD.MOV.U32 R14, RZ, RZ, R47 ;  /* 0x000000ffff0e7224 */ /* 0x000fc400078e002f */
[----:B------:R-:W-:-:S07]  /*9370*/  IMAD.MOV.U32 R21, RZ, RZ, 0x0 ;  /* 0x00000000ff157424 */ /* 0x000fce00078e00ff */
[----:B0-----:R-:W-:Y:S05]  /*9380*/  CALL.REL.NOINC `($_Z18deviceRenderKernelP10FramePixeliiPK11SceneObjecti12Illuminationd7Vector3S5_$_Z8rayTraceRK7Vector3S1_ddPK11SceneObjectmRK12Illuminationi) ;  /* 0xffffff9400007944 */ /* 0x001fea0003c3ffff */
[----:B------:R-:W-:-:S08]  /*9390*/  DADD R2, -R100, 1 ;  /* 0x3ff0000064027429 */ /* 0x000fd00000000100 */
[----:B------:R-:W-:Y:S02]  /*93a0*/  DMUL R4, R4, R2 ;  /* 0x0000000204047228 */ /* 0x000fe40000000000 */
[C---:B------:R-:W-:Y:S02]  /*93b0*/  DMUL R6, R2.reuse, R6 ;  /* 0x0000000602067228 */ /* 0x040fe40000000000 */
[----:B------:R-:W-:Y:S02]  /*93c0*/  DMUL R8, R2, R8 ;  /* 0x0000000802087228 */ /* 0x000fe40000000000 */
[----:B------:R-:W-:Y:S02]  /*93d0*/  DADD R2, -R16, 1 ;  /* 0x3ff0000010027429 */ /* 0x000fe40000000100 */
[C---:B------:R-:W-:Y:S02]  /*93e0*/  DFMA R4, R100.reuse, R134, R4 ;  /* 0x000000866404722b */ /* 0x040fe40000000004 */
[----:B------:R-:W-:-:S02]  /*93f0*/  DFMA R6, R100, R132, R6 ;  /* 0x000000846406722b */ /* 0x000fc40000000006 */
[----:B------:R-:W-:-:S04]  /*9400*/  DFMA R8, R100, R126, R8 ;  /* 0x0000007e6408722b */ /* 0x000fc80000000008 */
[C---:B------:R-:W-:Y:S02]  /*9410*/  DMUL R4, R2.reuse, R4 ;  /* 0x0000000402047228 */ /* 0x040fe40000000000 */
[C---:B------:R-:W-:Y:S02]  /*9420*/  DMUL R6, R2.reuse, R6 ;  /* 0x0000000602067228 */ /* 0x040fe40000000000 */
[----:B------:R-:W-:-:S04]  /*9430*/  DMUL R8, R2, R8 ;  /* 0x0000000802087228 */ /* 0x000fc80000000000 */
[C---:B------:R-:W-:Y:S02]  /*9440*/  DFMA R22, R16.reuse, R18, R4 ;  /* 0x000000121016722b */ /* 0x040fe40000000004 */
[C---:B------:R-:W-:Y:S02]  /*9450*/  DFMA R6, R16.reuse, R26, R6 ;  /* 0x0000001a1006722b */ /* 0x040fe40000000006 */
[----:B------:R-:W-:-:S11]  /*9460*/  DFMA R8, R16, R24, R8 ;  /* 0x000000181008722b */ /* 0x000fd60000000008 */
.L_x_39:
[----:B------:R-:W-:Y:S05]  /*9470*/  BSYNC.RECONVERGENT B11 ;  /* 0x00000000000b7941 */ /* 0x000fea0003800200 */
.L_x_38:
[----:B------:R-:W2:Y:S01]  /*9480*/  LDL R20, [R1+0x5c] ;  /* 0x00005c0001147983 */ /* 0x000ea20000100800 */
[----:B------:R1:W-:Y:S05]  /*9490*/  BMOV.32 B6, R61 ;  /* 0x0000003d06007356 */ /* 0x0003ea0000000000 */
[----:B------:R-:W2:Y:S01]  /*94a0*/  LDL R21, [R1+0x60] ;  /* 0x0000600001157983 */ /* 0x000ea20000100800 */
[----:B------:R3:W-:Y:S05]  /*94b0*/  BMOV.32 B7, R62 ;  /* 0x0000003e07007356 */ /* 0x0007ea0000000000 */
[----:B------:R4:W-:Y:S05]  /*94c0*/  BMOV.32 B8, R63 ;  /* 0x0000003f08007356 */ /* 0x0009ea0000000000 */
[----:B------:R5:W-:Y:S05]  /*94d0*/  BMOV.32 B9, R68 ;  /* 0x0000004409007356 */ /* 0x000bea0000000000 */
[----:B------:R0:W-:Y:S05]  /*94e0*/  BMOV.32 B10, R69 ;  /* 0x000000450a007356 */ /* 0x0001ea0000000000 */
[----:B------:R0:W-:Y:S05]  /*94f0*/  BMOV.32 B11, R70 ;  /* 0x000000460b007356 */ /* 0x0001ea0000000000 */
[----:B------:R-:W-:Y:S01]  /*9500*/  IMAD.MOV.U32 R4, RZ, RZ, R22 ;  /* 0x000000ffff047224 */ /* 0x000fe200078e0016 */
[----:B------:R-:W2:Y:S01]  /*9510*/  LDL R2, [R1+0x48] ;  /* 0x0000480001027983 */ /* 0x000ea20000100800 */
[----:B------:R-:W-:-:S03]  /*9520*/  IMAD.MOV.U32 R5, RZ, RZ, R23 ;  /* 0x000000ffff057224 */ /* 0x000fc600078e0017 */
[----:B------:R-:W2:Y:S04]  /*9530*/  LDL R16, [R1+0x4c] ;  /* 0x00004c0001107983 */ /* 0x000ea80000100800 */
        /* <DEDUP_REMOVED lines=26> */
[----:B-1----:R-:W2:Y:S04]  /*96e0*/  LDL R61, [R1+0xc0] ;  /* 0x0000c000013d7983 */ /* 0x002ea80000100800 */
[----:B---3--:R-:W2:Y:S04]  /*96f0*/  LDL R62, [R1+0xc4] ;  /* 0x0000c400013e7983 */ /* 0x008ea80000100800 */
[----:B----4-:R-:W2:Y:S04]  /*9700*/  LDL R63, [R1+0xc8] ;  /* 0x0000c800013f7983 */ /* 0x010ea80000100800 */
[----:B-----5:R-:W2:Y:S04]  /*9710*/  LDL R68, [R1+0xcc] ;  /* 0x0000cc0001447983 */ /* 0x020ea80000100800 */
[----:B0-----:R-:W2:Y:S04]  /*9720*/  LDL R69, [R1+0xd0] ;  /* 0x0000d00001457983 */ /* 0x001ea80000100800 */
        /* <DEDUP_REMOVED lines=50> */
[----:B------:R0:W2:Y:S02]  /*9a50*/  LDL R173, [R1+0x19c] ;  /* 0x00019c0001ad7983 */ /* 0x0000a40000100800 */
[----:B0-----:R-:W-:Y:S01]  /*9a60*/  VIADD R1, R1, 0x1a0 ;  /* 0x000001a001017836 */ /* 0x001fe20000000000 */
[----:B--2---:R-:W-:Y:S06]  /*9a70*/  RET.REL.NODEC R20 `(_Z18deviceRenderKernelP10FramePixeliiPK11SceneObjecti12Illuminationd7Vector3S5_) ;  /* 0xffffff6414607950 */ /* 0x004fec0003c3ffff */
        .weak           $__internal_2_$__cuda_sm20_dblrcp_rn_slowpath_v3
        .type           $__internal_2_$__cuda_sm20_dblrcp_rn_slowpath_v3,@function
        .size           $__internal_2_$__cuda_sm20_dblrcp_rn_slowpath_v3,($__internal_0_$__cuda_sm20_div_rn_f64_full - $__internal_2_$__cuda_sm20_dblrcp_rn_slowpath_v3)
$__internal_2_$__cuda_sm20_dblrcp_rn_slowpath_v3:
[----:B------:R-:W-:Y:S01]  /*9a80*/  DSETP.GTU.AND P0, PT, |R10|, +INF , PT ;  /* 0x7ff000000a00742a */ /* 0x000fe20003f0c200 */
[----:B------:R-:W-:-:S13]  /*9a90*/  BSSY.RECONVERGENT B1, `(.L_x_154) ;  /* 0x0000024000017945 */ /* 0x000fda0003800200 */
[----:B------:R-:W-:Y:S05]  /*9aa0*/  @P0 BRA `(.L_x_155) ;  /* 0x0000000000800947 */ /* 0x000fea0003800000 */
[----:B------:R-:W-:-:S05]  /*9ab0*/  LOP3.LUT R6, R11, 0x7fffffff, RZ, 0xc0, !PT ;  /* 0x7fffffff0b067812 */ /* 0x000fca00078ec0ff */
[----:B------:R-:W-:-:S05]  /*9ac0*/  VIADD R4, R6, 0xffffffff ;  /* 0xffffffff06047836 */ /* 0x000fca0000000000 */
[----:B------:R-:W-:-:S13]  /*9ad0*/  ISETP.GE.U32.AND P0, PT, R4, 0x7fefffff, PT ;  /* 0x7fefffff0400780c */ /* 0x000fda0003f06070 */
[----:B------:R-:W-:Y:S02]  /*9ae0*/  @P0 LOP3.LUT R5, R11, 0x7ff00000, RZ, 0x3c, !PT ;  /* 0x7ff000000b050812 */ /* 0x000fe400078e3cff */
[----:B------:R-:W-:Y:S01]  /*9af0*/  @P0 MOV R4, RZ ;  /* 0x000000ff00040202 */ /* 0x000fe20000000f00 */
[----:B------:R-:W-:Y:S06]  /*9b00*/  @P0 BRA `(.L_x_156) ;  /* 0x0000000000700947 */ /* 0x000fec0003800000 */
[----:B------:R-:W-:-:S13]  /*9b10*/  ISETP.GE.U32.AND P0, PT, R6, 0x1000001, PT ;  /* 0x010000010600780c */ /* 0x000fda0003f06070 */
[----:B------:R-:W-:Y:S05]  /*9b20*/  @!P0 BRA `(.L_x_157) ;  /* 0x0000000000388947 */ /* 0x000fea0003800000 */
[----:B------:R-:W-:Y:S02]  /*9b30*/  VIADD R5, R11, 0xc0200000 ;  /* 0xc02000000b057836 */ /* 0x000fe40000000000 */
[----:B------:R-:W-:Y:S02]  /*9b40*/  IMAD.MOV.U32 R4, RZ, RZ, R10 ;  /* 0x000000ffff047224 */ /* 0x000fe400078e000a */
[----:B------:R-:W0:Y:S01]  /*9b50*/  MUFU.RCP64H R7, R5 ;  /* 0x0000000500077308 */ /* 0x000e220000001800 */
[----:B------:R-:W-:-:S06]  /*9b60*/  IMAD.MOV.U32 R6, RZ, RZ, R3 ;  /* 0x000000ffff067224 */ /* 0x000fcc00078e0003 */
[----:B0-----:R-:W-:-:S08]  /*9b70*/  DFMA R8, -R4, R6, 1 ;  /* 0x3ff000000408742b */ /* 0x001fd00000000106 */
[----:B------:R-:W-:-:S08]  /*9b80*/  DFMA R8, R8, R8, R8 ;  /* 0x000000080808722b */ /* 0x000fd00000000008 */
[----:B------:R-:W-:-:S08]  /*9b90*/  DFMA R8, R6, R8, R6 ;  /* 0x000000080608722b */ /* 0x000fd00000000006 */
[----:B------:R-:W-:-:S08]  /*9ba0*/  DFMA R6, -R4, R8, 1 ;  /* 0x3ff000000406742b */ /* 0x000fd00000000108 */
[----:B------:R-:W-:-:S08]  /*9bb0*/  DFMA R6, R8, R6, R8 ;  /* 0x000000060806722b */ /* 0x000fd00000000008 */
[----:B------:R-:W-:-:S08]  /*9bc0*/  DMUL R6, R6, 2.2250738585072013831e-308 ;  /* 0x0010000006067828 */ /* 0x000fd00000000000 */
[----:B------:R-:W-:-:S08]  /*9bd0*/  DFMA R8, -R10, R6, 1 ;  /* 0x3ff000000a08742b */ /* 0x000fd00000000106 */
[----:B------:R-:W-:-:S08]  /*9be0*/  DFMA R8, R8, R8, R8 ;  /* 0x000000080808722b */ /* 0x000fd00000000008 */
[----:B------:R-:W-:Y:S01]  /*9bf0*/  DFMA R4, R6, R8, R6 ;  /* 0x000000080604722b */ /* 0x000fe20000000006 */
[----:B------:R-:W-:Y:S10]  /*9c00*/  BRA `(.L_x_156) ;  /* 0x0000000000307947 */ /* 0x000ff40003800000 */
.L_x_157:
[----:B------:R-:W-:Y:S01]  /*9c10*/  DMUL R6, R10, 8.11296384146066816958e+31 ;  /* 0x469000000a067828 */ /* 0x000fe20000000000 */
[----:B------:R-:W-:-:S05]  /*9c20*/  IMAD.MOV.U32 R4, RZ, RZ, R3 ;  /* 0x000000ffff047224 */ /* 0x000fca00078e0003 */
[----:B------:R-:W0:Y:S02]  /*9c30*/  MUFU.RCP64H R5, R7 ;  /* 0x0000000700057308 */ /* 0x000e240000001800 */
[----:B0-----:R-:W-:-:S08]  /*9c40*/  DFMA R8, -R6, R4, 1 ;  /* 0x3ff000000608742b */ /* 0x001fd00000000104 */
[----:B------:R-:W-:-:S08]  /*9c50*/  DFMA R8, R8, R8, R8 ;  /* 0x000000080808722b */ /* 0x000fd00000000008 */
[----:B------:R-:W-:-:S08]  /*9c60*/  DFMA R8, R4, R8, R4 ;  /* 0x000000080408722b */ /* 0x000fd00000000004 */
[----:B------:R-:W-:-:S08]  /*9c70*/  DFMA R4, -R6, R8, 1 ;  /* 0x3ff000000604742b */ /* 0x000fd00000000108 */
[----:B------:R-:W-:-:S08]  /*9c80*/  DFMA R4, R8, R4, R8 ;  /* 0x000000040804722b */ /* 0x000fd00000000008 */
[----:B------:R-:W-:Y:S01]  /*9c90*/  DMUL R4, R4, 8.11296384146066816958e+31 ;  /* 0x4690000004047828 */ /* 0x000fe20000000000 */
[----:B------:R-:W-:Y:S10]  /*9ca0*/  BRA `(.L_x_156) ;  /* 0x0000000000087947 */ /* 0x000ff40003800000 */
.L_x_155:
[----:B------:R-:W-:Y:S01]  /*9cb0*/  LOP3.LUT R5, R11, 0x80000, RZ, 0xfc, !PT ;  /* 0x000800000b057812 */ /* 0x000fe200078efcff */
[----:B------:R-:W-:-:S07]  /*9cc0*/  IMAD.MOV.U32 R4, RZ, RZ, R10 ;  /* 0x000000ffff047224 */ /* 0x000fce00078e000a */
.L_x_156:
[----:B------:R-:W-:Y:S05]  /*9cd0*/  BSYNC.RECONVERGENT B1 ;  /* 0x0000000000017941 */ /* 0x000fea0003800200 */
.L_x_154:
[----:B------:R-:W-:Y:S01]  /*9ce0*/  MOV R24, R4 ;  /* 0x0000000400187202 */ /* 0x000fe20000000f00 */
[----:B------:R-:W-:Y:S02]  /*9cf0*/  IMAD.MOV.U32 R25, RZ, RZ, R5 ;  /* 0x000000ffff197224 */ /* 0x000fe400078e0005 */
[----:B------:R-:W-:Y:S02]  /*9d00*/  IMAD.MOV.U32 R4, RZ, RZ, R0 ;  /* 0x000000ffff047224 */ /* 0x000fe400078e0000 */
[----:B------:R-:W-:-:S04]  /*9d10*/  IMAD.MOV.U32 R5, RZ, RZ, 0x0 ;  /* 0x00000000ff057424 */ /* 0x000fc800078e00ff */
[----:B------:R-:W-:Y:S05]  /*9d20*/  RET.REL.NODEC R4 `(_Z18deviceRenderKernelP10FramePixeliiPK11SceneObjecti12Illuminationd7Vector3S5_) ;  /* 0xffffff6004b47950 */ /* 0x000fea0003c3ffff */
        .weak           $__internal_0_$__cuda_sm20_div_rn_f64_full
        .type           $__internal_0_$__cuda_sm20_div_rn_f64_full,@function
        .size           $__internal_0_$__cuda_sm20_div_rn_f64_full,($__internal_1_$__cuda_sm20_dsqrt_rn_f64_mediumpath_v1 - $__internal_0_$__cuda_sm20_div_rn_f64_full)
$__internal_0_$__cuda_sm20_div_rn_f64_full:
[----:B------:R-:W-:Y:S02]  /*9d30*/  VIADD R1, R1, 0xffffffe0 ;  /* 0xffffffe001017836 */ /* 0x000fe40000000000 */
[----:B------:R-:W-:-:S03]  /*9d40*/  IMAD.MOV.U32 R3, RZ, RZ, R5 ;  /* 0x000000ffff037224 */ /* 0x000fc600078e0005 */
[----:B------:R-:W-:Y:S04]  /*9d50*/  STL [R1+0x18], R23 ;  /* 0x0000181701007387 */ /* 0x000fe80000100800 */
[----:B------:R-:W-:Y:S04]  /*9d60*/  STL [R1+0x14], R22 ;  /* 0x0000141601007387 */ /* 0x000fe80000100800 */
[----:B------:R-:W-:Y:S04]  /*9d70*/  STL [R1+0x10], R19 ;  /* 0x0000101301007387 */ /* 0x000fe80000100800 */
[----:B------:R-:W-:Y:S04]  /*9d80*/  STL [R1+0xc], R18 ;  /* 0x00000c1201007387 */ /* 0x000fe80000100800 */
[----:B------:R-:W-:Y:S04]  /*9d90*/  STL [R1+0x8], R17 ;  /* 0x0000081101007387 */ /* 0x000fe80000100800 */
[----:B------:R-:W-:Y:S04]  /*9da0*/  STL [R1+0x4], R16 ;  /* 0x0000041001007387 */ /* 0x000fe80000100800 */
[----:B------:R0:W-:Y:S02]  /*9db0*/  STL [R1], R2 ;  /* 0x0000000201007387 */ /* 0x0001e40000100800 */
[----:B0-----:R-:W-:-:S02]  /*9dc0*/  MOV R2, R4 ;  /* 0x0000000400027202 */ /* 0x001fc40000000f00 */
[C---:B------:R-:W-:Y:S01]  /*9dd0*/  FSETP.GEU.AND P0, PT, |R7|.reuse, 1.469367938527859385e-39, PT ;  /* 0x001000000700780b */ /* 0x040fe20003f0e200 */
[----:B------:R-:W-:Y:S01]  /*9de0*/  IMAD.MOV.U32 R4, RZ, RZ, 0x1 ;  /* 0x00000001ff047424 */ /* 0x000fe200078e00ff */
[----:B------:R-:W-:Y:S01]  /*9df0*/  LOP3.LUT R8, R7, 0x800fffff, RZ, 0xc0, !PT ;  /* 0x800fffff07087812 */ /* 0x000fe200078ec0ff */
[----:B------:R-:W-:Y:S01]  /*9e00*/  IMAD.MOV.U32 R16, RZ, RZ, 0x1ca00000 ;  /* 0x1ca00000ff107424 */ /* 0x000fe200078e00ff */
[----:B------:R-:W-:Y:S01]  /*9e10*/  FSETP.GEU.AND P2, PT, |R3|, 1.469367938527859385e-39, PT ;  /* 0x001000000300780b */ /* 0x000fe20003f4e200 */
[----:B------:R-:W-:Y:S01]  /*9e20*/  BSSY.RECONVERGENT B0, `(.L_x_158) ;  /* 0x000004f000007945 */ /* 0x000fe20003800200 */
[----:B------:R-:W-:Y:S01]  /*9e30*/  LOP3.LUT R9, R8, 0x3ff00000, RZ, 0xfc, !PT ;  /* 0x3ff0000008097812 */ /* 0x000fe200078efcff */
[----:B------:R-:W-:Y:S01]  /*9e40*/  IMAD.MOV.U32 R8, RZ, RZ, R6 ;  /* 0x000000ffff087224 */ /* 0x000fe200078e0006 */
[----:B------:R-:W-:Y:S02]  /*9e50*/  LOP3.LUT R18, R7, 0x7ff00000, RZ, 0xc0, !PT ;  /* 0x7ff0000007127812 */ /* 0x000fe400078ec0ff */
[----:B------:R-:W-:-:S03]  /*9e60*/  LOP3.LUT R19, R3, 0x7ff00000, RZ, 0xc0, !PT ;  /* 0x7ff0000003137812 */ /* 0x000fc600078ec0ff */
[----:B------:R-:W-:Y:S01]  /*9e70*/  @!P0 DMUL R8, R6, 8.98846567431157953865e+307 ;  /* 0x7fe0000006088828 */ /* 0x000fe20000000000 */
[----:B------:R-:W-:Y:S01]  /*9e80*/  ISETP.GE.U32.AND P1, PT, R19, R18, PT ;  /* 0x000000121300720c */ /* 0x000fe20003f26070 */
[----:B------:R-:W-:Y:S01]  /*9e90*/  IMAD.MOV.U32 R0, RZ, RZ, R18 ;  /* 0x000000ffff007224 */ /* 0x000fe200078e0012 */
[----:B------:R-:W-:-:S03]  /*9ea0*/  MOV R17, R19 ;  /* 0x0000001300117202 */ /* 0x000fc60000000f00 */
[----:B------:R-:W0:Y:S04]  /*9eb0*/  MUFU.RCP64H R5, R9 ;  /* 0x0000000900057308 */ /* 0x000e280000001800 */
[----:B------:R-:W-:-:S05]  /*9ec0*/  @!P0 LOP3.LUT R0, R9, 0x7ff00000, RZ, 0xc0, !PT ;  /* 0x7ff0000009008812 */ /* 0x000fca00078ec0ff */
[----:B------:R-:W-:Y:S01]  /*9ed0*/  VIADD R23, R0, 0xffffffff ;  /* 0xffffffff00177836 */ /* 0x000fe20000000000 */
[----:B0-----:R-:W-:-:S08]  /*9ee0*/  DFMA R10, R4, -R8, 1 ;  /* 0x3ff00000040a742b */ /* 0x001fd00000000808 */
[----:B------:R-:W-:-:S08]  /*9ef0*/  DFMA R10, R10, R10, R10 ;  /* 0x0000000a0a0a722b */ /* 0x000fd0000000000a */
[----:B------:R-:W-:Y:S01]  /*9f00*/  DFMA R12, R4, R10, R4 ;  /* 0x0000000a040c722b */ /* 0x000fe20000000004 */
[----:B------:R-:W-:Y:S01]  /*9f10*/  SEL R11, R16, 0x63400000, !P1 ;  /* 0x63400000100b7807 */ /* 0x000fe20004800000 */
[----:B------:R-:W-:-:S03]  /*9f20*/  IMAD.MOV.U32 R10, RZ, RZ, R2 ;  /* 0x000000ffff0a7224 */ /* 0x000fc600078e0002 */
[C-C-:B------:R-:W-:Y:S02]  /*9f30*/  @!P2 LOP3.LUT R4, R11.reuse, 0x80000000, R3.reuse, 0xf8, !PT ;  /* 0x800000000b04a812 */ /* 0x140fe400078ef803 */
[----:B------:R-:W-:Y:S01]  /*9f40*/  LOP3.LUT R11, R11, 0x800fffff, R3, 0xf8, !PT ;  /* 0x800fffff0b0b7812 */ /* 0x000fe200078ef803 */
[----:B------:R-:W-:Y:S01]  /*9f50*/  DFMA R14, R12, -R8, 1 ;  /* 0x3ff000000c0e742b */ /* 0x000fe20000000808 */
[----:B------:R-:W-:Y:S01]  /*9f60*/  @!P2 LOP3.LUT R5, R4, 0x100000, RZ, 0xfc, !PT ;  /* 0x001000000405a812 */ /* 0x000fe200078efcff */
[----:B------:R-:W-:-:S06]  /*9f70*/  @!P2 IMAD.MOV.U32 R4, RZ, RZ, RZ ;  /* 0x000000ffff04a224 */ /* 0x000fcc00078e00ff */
[----:B------:R-:W-:Y:S02]  /*9f80*/  @!P2 DFMA R10, R10, 2, -R4 ;  /* 0x400000000a0aa82b */ /* 0x000fe40000000804 */
[----:B------:R-:W-:-:S08]  /*9f90*/  DFMA R14, R12, R14, R12 ;  /* 0x0000000e0c0e722b */ /* 0x000fd0000000000c */
[----:B------:R-:W-:Y:S01]  /*9fa0*/  @!P2 LOP3.LUT R17, R11, 0x7ff00000, RZ, 0xc0, !PT ;  /* 0x7ff000000b11a812 */ /* 0x000fe200078ec0ff */
[----:B------:R-:W-:-:S04]  /*9fb0*/  DMUL R4, R14, R10 ;  /* 0x0000000a0e047228 */ /* 0x000fc80000000000 */
[----:B------:R-:W-:-:S04]  /*9fc0*/  VIADD R22, R17, 0xffffffff ;  /* 0xffffffff11167836 */ /* 0x000fc80000000000 */
[----:B------:R-:W-:Y:S01]  /*9fd0*/  DFMA R12, R4, -R8, R10 ;  /* 0x80000008040c722b */ /* 0x000fe2000000000a */
[----:B------:R-:W-:-:S04]  /*9fe0*/  ISETP.GT.U32.AND P0, PT, R22, 0x7feffffe, PT ;  /* 0x7feffffe1600780c */ /* 0x000fc80003f04070 */
[----:B------:R-:W-:-:S03]  /*9ff0*/  ISETP.GT.U32.OR P0, PT, R23, 0x7feffffe, P0 ;  /* 0x7feffffe1700780c */ /* 0x000fc60000704470 */
[----:B------:R-:W-:-:S10]  /*a000*/  DFMA R12, R14, R12, R4 ;  /* 0x0000000c0e0c722b */ /* 0x000fd40000000004 */
[----:B------:R-:W-:Y:S05]  /*a010*/  @P0 BRA `(.L_x_159) ;  /* 0x0000000000680947 */ /* 0x000fea0003800000 */
[CC--:B------:R-:W-:Y:S02]  /*a020*/  VIADDMNMX R0, R19.reuse, -R18.reuse, 0xb9600000, !PT ;  /* 0xb960000013007446 */ /* 0x0c0fe40007800912 */
[----:B------:R-:W-:Y:S02]  /*a030*/  ISETP.GE.U32.AND P0, PT, R19, R18, PT ;  /* 0x000000121300720c */ /* 0x000fe40003f06070 */
[----:B------:R-:W-:Y:S02]  /*a040*/  VIMNMX R0, PT, PT, R0, 0x46a00000, PT ;  /* 0x46a0000000007848 */ /* 0x000fe40003fe0100 */
[----:B------:R-:W-:Y:S02]  /*a050*/  SEL R3, R16, 0x63400000, !P0 ;  /* 0x6340000010037807 */ /* 0x000fe40004000000 */
[----:B------:R-:W-:-:S03]  /*a060*/  MOV R2, RZ ;  /* 0x000000ff00027202 */ /* 0x000fc60000000f00 */
[----:B------:R-:W-:-:S04]  /*a070*/  IMAD.IADD R0, R0, 0x1, -R3 ;  /* 0x0000000100007824 */ /* 0x000fc800078e0a03 */
[----:B------:R-:W-:-:S06]  /*a080*/  VIADD R3, R0, 0x7fe00000 ;  /* 0x7fe0000000037836 */ /* 0x000fcc0000000000 */
[----:B------:R-:W-:-:S10]  /*a090*/  DMUL R4, R12, R2 ;  /* 0x000000020c047228 */ /* 0x000fd40000000000 */
[----:B------:R-:W-:-:S13]  /*a0a0*/  FSETP.GTU.AND P0, PT, |R5|, 1.469367938527859385e-39, PT ;  /* 0x001000000500780b */ /* 0x000fda0003f0c200 */
[----:B------:R-:W-:Y:S05]  /*a0b0*/  @P0 BRA `(.L_x_160) ;  /* 0x0000000000940947 */ /* 0x000fea0003800000 */
[----:B------:R-:W-:Y:S01]  /*a0c0*/  DFMA R8, R12, -R8, R10 ;  /* 0x800000080c08722b */ /* 0x000fe2000000000a */
[----:B------:R-:W-:-:S09]  /*a0d0*/  IMAD.MOV.U32 R2, RZ, RZ, RZ ;  /* 0x000000ffff027224 */ /* 0x000fd200078e00ff */
[C---:B------:R-:W-:Y:S02]  /*a0e0*/  FSETP.NEU.AND P0, PT, R9.reuse, RZ, PT ;  /* 0x000000ff0900720b */ /* 0x040fe40003f0d000 */
[----:B------:R-:W-:-:S04]  /*a0f0*/  LOP3.LUT R11, R9, 0x80000000, R7, 0x48, !PT ;  /* 0x80000000090b7812 */ /* 0x000fc800078e4807 */
[----:B------:R-:W-:-:S07]  /*a100*/  LOP3.LUT R3, R11, R3, RZ, 0xfc, !PT ;  /* 0x000000030b037212 */ /* 0x000fce00078efcff */
[----:B------:R-:W-:Y:S05]  /*a110*/  @!P0 BRA `(.L_x_160) ;  /* 0x00000000007c8947 */ /* 0x000fea0003800000 */
[----:B------:R-:W-:Y:S01]  /*a120*/  IMAD.MOV R7, RZ, RZ, -R0 ;  /* 0x000000ffff077224 */ /* 0x000fe200078e0a00 */
[----:B------:R-:W-:Y:S01]  /*a130*/  DMUL.RP R2, R12, R2 ;  /* 0x000000020c027228 */ /* 0x000fe20000008000 */
[----:B------:R-:W-:-:S06]  /*a140*/  IMAD.MOV.U32 R6, RZ, RZ, RZ ;  /* 0x000000ffff067224 */ /* 0x000fcc00078e00ff */
[----:B------:R-:W-:-:S03]  /*a150*/  DFMA R6, R4, -R6, R12 ;  /* 0x800000060406722b */ /* 0x000fc6000000000c */
[----:B------:R-:W-:-:S03]  /*a160*/  LOP3.LUT R11, R3, R11, RZ, 0x3c, !PT ;  /* 0x0000000b030b7212 */ /* 0x000fc600078e3cff */
[----:B------:R-:W-:-:S04]  /*a170*/  IADD3 R6, PT, PT, -R0, -0x43300000, RZ ;  /* 0xbcd0000000067810 */ /* 0x000fc80007ffe1ff */
[----:B------:R-:W-:-:S04]  /*a180*/  FSETP.NEU.AND P0, PT, |R7|, R6, PT ;  /* 0x000000060700720b */ /* 0x000fc80003f0d200 */
[----:B------:R-:W-:Y:S02]  /*a190*/  FSEL R4, R2, R4, !P0 ;  /* 0x0000000402047208 */ /* 0x000fe40004000000 */
[----:B------:R-:W-:Y:S01]  /*a1a0*/  FSEL R5, R11, R5, !P0 ;  /* 0x000000050b057208 */ /* 0x000fe20004000000 */
[----:B------:R-:W-:Y:S06]  /*a1b0*/  BRA `(.L_x_160) ;  /* 0x0000000000547947 */ /* 0x000fec0003800000 */
.L_x_159:
[----:B------:R-:W-:-:S14]  /*a1c0*/  DSETP.NAN.AND P0, PT, R2, R2, PT ;  /* 0x000000020200722a */ /* 0x000fdc0003f08000 */
[----:B------:R-:W-:Y:S05]  /*a1d0*/  @P0 BRA `(.L_x_161) ;  /* 0x0000000000440947 */ /* 0x000fea0003800000 */
[----:B------:R-:W-:-:S14]  /*a1e0*/  DSETP.NAN.AND P0, PT, R6, R6, PT ;  /* 0x000000060600722a */ /* 0x000fdc0003f08000 */
[----:B------:R-:W-:Y:S05]  /*a1f0*/  @P0 BRA `(.L_x_162) ;  /* 0x0000000000300947 */ /* 0x000fea0003800000 */
[----:B------:R-:W-:Y:S01]  /*a200*/  ISETP.NE.AND P0, PT, R17, R0, PT ;  /* 0x000000001100720c */ /* 0x000fe20003f05270 */
[----:B------:R-:W-:Y:S02]  /*a210*/  IMAD.MOV.U32 R4, RZ, RZ, 0x0 ;  /* 0x00000000ff047424 */ /* 0x000fe400078e00ff */
[----:B------:R-:W-:-:S10]  /*a220*/  IMAD.MOV.U32 R5, RZ, RZ, -0x80000 ;  /* 0xfff80000ff057424 */ /* 0x000fd400078e00ff */
[----:B------:R-:W-:Y:S05]  /*a230*/  @!P0 BRA `(.L_x_160) ;  /* 0x0000000000348947 */ /* 0x000fea0003800000 */
[----:B------:R-:W-:Y:S02]  /*a240*/  ISETP.NE.AND P0, PT, R17, 0x7ff00000, PT ;  /* 0x7ff000001100780c */ /* 0x000fe40003f05270 */
[----:B------:R-:W-:Y:S02]  /*a250*/  LOP3.LUT R5, R3, 0x80000000, R7, 0x48, !PT ;  /* 0x8000000003057812 */ /* 0x000fe400078e4807 */
[----:B------:R-:W-:-:S13]  /*a260*/  ISETP.EQ.OR P0, PT, R0, RZ, !P0 ;  /* 0x000000ff0000720c */ /* 0x000fda0004702670 */
[----:B------:R-:W-:Y:S02]  /*a270*/  @P0 LOP3.LUT R0, R5, 0x7ff00000, RZ, 0xfc, !PT ;  /* 0x7ff0000005000812 */ /* 0x000fe400078efcff */
[----:B------:R-:W-:Y:S01]  /*a280*/  @!P0 MOV R4, RZ ;  /* 0x000000ff00048202 */ /* 0x000fe20000000f00 */
[----:B------:R-:W-:Y:S02]  /*a290*/  @P0 IMAD.MOV.U32 R4, RZ, RZ, RZ ;  /* 0x000000ffff040224 */ /* 0x000fe400078e00ff */
[----:B------:R-:W-:Y:S01]  /*a2a0*/  @P0 IMAD.MOV.U32 R5, RZ, RZ, R0 ;  /* 0x000000ffff050224 */ /* 0x000fe200078e0000 */
[----:B------:R-:W-:Y:S06]  /*a2b0*/  BRA `(.L_x_160) ;  /* 0x0000000000147947 */ /* 0x000fec0003800000 */
.L_x_162:
[----:B------:R-:W-:Y:S01]  /*a2c0*/  LOP3.LUT R5, R7, 0x80000, RZ, 0xfc, !PT ;  /* 0x0008000007057812 */ /* 0x000fe200078efcff */
[----:B------:R-:W-:Y:S01]  /*a2d0*/  IMAD.MOV.U32 R4, RZ, RZ, R6 ;  /* 0x000000ffff047224 */ /* 0x000fe200078e0006 */
[----:B------:R-:W-:Y:S06]  /*a2e0*/  BRA `(.L_x_160) ;  /* 0x0000000000087947 */ /* 0x000fec0003800000 */
.L_x_161:
[----:B------:R-:W-:Y:S01]  /*a2f0*/  LOP3.LUT R5, R3, 0x80000, RZ, 0xfc, !PT ;  /* 0x0008000003057812 */ /* 0x000fe200078efcff */
[----:B------:R-:W-:-:S07]  /*a300*/  IMAD.MOV.U32 R4, RZ, RZ, R2 ;  /* 0x000000ffff047224 */ /* 0x000fce00078e0002 */
.L_x_160:
[----:B------:R-:W-:Y:S05]  /*a310*/  BSYNC.RECONVERGENT B0 ;  /* 0x0000000000007941 */ /* 0x000fea0003800200 */
.L_x_158:
[----:B------:R-:W2:Y:S04]  /*a320*/  LDL R2, [R1] ;  /* 0x0000000001027983 */ /* 0x000ea80000100800 */
        /* <DEDUP_REMOVED lines=8> */
        .weak           $__internal_1_$__cuda_sm20_dsqrt_rn_f64_mediumpath_v1
        .type           $__internal_1_$__cuda_sm20_dsqrt_rn_f64_mediumpath_v1,@function
        .size           $__internal_1_$__cuda_sm20_dsqrt_rn_f64_mediumpath_v1,($_Z18deviceRenderKernelP10FramePixeliiPK11SceneObjecti12Illuminationd7Vector3S5_$__internal_accurate_pow - $__internal_1_$__cuda_sm20_dsqrt_rn_f64_mediumpath_v1)
$__internal_1_$__cuda_sm20_dsqrt_rn_f64_mediumpath_v1:
[----:B------:R-:W-:Y:S01]  /*a3b0*/  IADD3 R1, PT, PT, R1, -0x8, RZ ;  /* 0xfffffff801017810 */ /* 0x000fe20007ffe0ff */
[----:B------:R-:W-:-:S04]  /*a3c0*/  IMAD.MOV.U32 R3, RZ, RZ, R5 ;  /* 0x000000ffff037224 */ /* 0x000fc800078e0005 */
[----:B------:R0:W-:Y:S02]  /*a3d0*/  STL [R1], R2 ;  /* 0x0000000201007387 */ /* 0x0001e40000100800 */
[----:B0-----:R-:W-:Y:S01]  /*a3e0*/  IMAD.MOV.U32 R2, RZ, RZ, R4 ;  /* 0x000000ffff027224 */ /* 0x001fe200078e0004 */
[----:B------:R-:W-:Y:S01]  /*a3f0*/  ISETP.GE.U32.AND P0, PT, R6, -0x3400000, PT ;  /* 0xfcc000000600780c */ /* 0x000fe20003f06070 */
[----:B------:R-:W-:-:S12]  /*a400*/  BSSY.RECONVERGENT B0, `(.L_x_163) ;  /* 0x0000023000007945 */ /* 0x000fd80003800200 */
[----:B------:R-:W-:Y:S05]  /*a410*/  @!P0 BRA `(.L_x_164) ;  /* 0x0000000000208947 */ /* 0x000fea0003800000 */
[----:B------:R-:W-:-:S10]  /*a420*/  DFMA.RM R8, R8, R10, R12 ;  /* 0x0000000a0808722b */ /* 0x000fd4000000400c */
[----:B------:R-:W-:-:S05]  /*a430*/  IADD3 R4, P0, PT, R8, 0x1, RZ ;  /* 0x0000000108047810 */ /* 0x000fca0007f1e0ff */
[----:B------:R-:W-:-:S06]  /*a440*/  IMAD.X R5, RZ, RZ, R9, P0 ;  /* 0x000000ffff057224 */ /* 0x000fcc00000e0609 */
[----:B------:R-:W-:-:S08]  /*a450*/  DFMA.RP R2, -R8, R4, R2 ;  /* 0x000000040802722b */ /* 0x000fd00000008102 */
[----:B------:R-:W-:-:S06]  /*a460*/  DSETP.GT.AND P0, PT, R2, RZ, PT ;  /* 0x000000ff0200722a */ /* 0x000fcc0003f04000 */
[----:B------:R-:W-:Y:S02]  /*a470*/  FSEL R4, R4, R8, P0 ;  /* 0x0000000804047208 */ /* 0x000fe40000000000 */
[----:B------:R-:W-:Y:S01]  /*a480*/  FSEL R5, R5, R9, P0 ;  /* 0x0000000905057208 */ /* 0x000fe20000000000 */
[----:B------:R-:W-:Y:S06]  /*a490*/  BRA `(.L_x_165) ;  /* 0x0000000000647947 */ /* 0x000fec0003800000 */
.L_x_164:
[----:B------:R-:W-:-:S14]  /*a4a0*/  DSETP.NE.AND P0, PT, R2, RZ, PT ;  /* 0x000000ff0200722a */ /* 0x000fdc0003f05000 */
[----:B------:R-:W-:Y:S05]  /*a4b0*/  @!P0 BRA `(.L_x_166) ;  /* 0x0000000000588947 */ /* 0x000fea0003800000 */
[----:B------:R-:W-:-:S13]  /*a4c0*/  ISETP.GE.AND P0, PT, R3, RZ, PT ;  /* 0x000000ff0300720c */ /* 0x000fda0003f06270 */
[----:B------:R-:W-:Y:S02]  /*a4d0*/  @!P0 IMAD.MOV.U32 R4, RZ, RZ, 0x0 ;  /* 0x00000000ff048424 */ /* 0x000fe400078e00ff */
[----:B------:R-:W-:Y:S01]  /*a4e0*/  @!P0 IMAD.MOV.U32 R5, RZ, RZ, -0x80000 ;  /* 0xfff80000ff058424 */ /* 0x000fe200078e00ff */
[----:B------:R-:W-:Y:S06]  /*a4f0*/  @!P0 BRA `(.L_x_165) ;  /* 0x00000000004c8947 */ /* 0x000fec0003800000 */
[----:B------:R-:W-:-:S13]  /*a500*/  ISETP.GT.AND P0, PT, R3, 0x7fefffff, PT ;  /* 0x7fefffff0300780c */ /* 0x000fda0003f04270 */
[----:B------:R-:W-:Y:S05]  /*a510*/  @P0 BRA `(.L_x_166) ;  /* 0x0000000000400947 */ /* 0x000fea0003800000 */
[----:B------:R-:W-:Y:S01]  /*a520*/  DMUL R2, R2, 8.11296384146066816958e+31 ;  /* 0x4690000002027828 */ /* 0x000fe20000000000 */
[----:B------:R-:W-:Y:S01]  /*a530*/  MOV R4, RZ ;  /* 0x000000ff00047202 */ /* 0x000fe20000000f00 */
[----:B------:R-:W-:Y:S02]  /*a540*/  IMAD.MOV.U32 R8, RZ, RZ, 0x0 ;  /* 0x00000000ff087424 */ /* 0x000fe400078e00ff */
[----:B------:R-:W-:Y:S02]  /*a550*/  IMAD.MOV.U32 R9, RZ, RZ, 0x3fd80000 ;  /* 0x3fd80000ff097424 */ /* 0x000fe400078e00ff */
[----:B------:R-:W0:Y:S02]  /*a560*/  MUFU.RSQ64H R5, R3 ;  /* 0x0000000300057308 */ /* 0x000e240000001c00 */
[----:B0-----:R-:W-:-:S08]  /*a570*/  DMUL R6, R4, R4 ;  /* 0x0000000404067228 */ /* 0x001fd00000000000 */
[----:B------:R-:W-:-:S08]  /*a580*/  DFMA R6, R2, -R6, 1 ;  /* 0x3ff000000206742b */ /* 0x000fd00000000806 */
[----:B------:R-:W-:Y:S02]  /*a590*/  DFMA R8, R6, R8, 0.5 ;  /* 0x3fe000000608742b */ /* 0x000fe40000000008 */
[----:B------:R-:W-:-:S08]  /*a5a0*/  DMUL R6, R4, R6 ;  /* 0x0000000604067228 */ /* 0x000fd00000000000 */
[----:B------:R-:W-:-:S08]  /*a5b0*/  DFMA R6, R8, R6, R4 ;  /* 0x000000060806722b */ /* 0x000fd00000000004 */
[----:B------:R-:W-:Y:S02]  /*a5c0*/  DMUL R4, R2, R6 ;  /* 0x0000000602047228 */ /* 0x000fe40000000000 */
[----:B------:R-:W-:-:S06]  /*a5d0*/  VIADD R7, R7, 0xfff00000 ;  /* 0xfff0000007077836 */ /* 0x000fcc0000000000 */
[----:B------:R-:W-:-:S08]  /*a5e0*/  DFMA R8, R4, -R4, R2 ;  /* 0x800000040408722b */ /* 0x000fd00000000002 */
[----:B------:R-:W-:-:S10]  /*a5f0*/  DFMA R4, R6, R8, R4 ;  /* 0x000000080604722b */ /* 0x000fd40000000004 */
[----:B------:R-:W-:Y:S01]  /*a600*/  VIADD R5, R5, 0xfcb00000 ;  /* 0xfcb0000005057836 */ /* 0x000fe20000000000 */
[----:B------:R-:W-:Y:S06]  /*a610*/  BRA `(.L_x_165) ;  /* 0x0000000000047947 */ /* 0x000fec0003800000 */
.L_x_166:
[----:B------:R-:W-:-:S11]  /*a620*/  DADD R4, R2, R2 ;  /* 0x0000000002047229 */ /* 0x000fd60000000002 */
.L_x_165:
[----:B------:R-:W-:Y:S05]  /*a630*/  BSYNC.RECONVERGENT B0 ;  /* 0x0000000000007941 */ /* 0x000fea0003800200 */
.L_x_163:
[----:B------:R0:W2:Y:S02]  /*a640*/  LDL R2, [R1] ;  /* 0x0000000001027983 */ /* 0x0000a40000100800 */
[----:B0-----:R-:W-:Y:S01]  /*a650*/  VIADD R1, R1, 0x8 ;  /* 0x0000000801017836 */ /* 0x001fe20000000000 */
[----:B--2---:R-:W-:Y:S06]  /*a660*/  RET.REL.NODEC R20 `(_Z18deviceRenderKernelP10FramePixeliiPK11SceneObjecti12Illuminationd7Vector3S5_) ;  /* 0xffffff5814647950 */ /* 0x004fec0003c3ffff */
        .type           $_Z18deviceRenderKernelP10FramePixeliiPK11SceneObjecti12Illuminationd7Vector3S5_$__internal_accurate_pow,@function
        .size           $_Z18deviceRenderKernelP10FramePixeliiPK11SceneObjecti12Illuminationd7Vector3S5_$__internal_accurate_pow,($_Z18deviceRenderKernelP10FramePixeliiPK11SceneObjecti12Illuminationd7Vector3S5_$__internal_trig_reduction_slowpathd - $_Z18deviceRenderKernelP10FramePixeliiPK11SceneObjecti12Illuminationd7Vector3S5_$__internal_accurate_pow)
$_Z18deviceRenderKernelP10FramePixeliiPK11SceneObjecti12Illuminationd7Vector3S5_$__internal_accurate_pow:
[----:B------:R-:W-:Y:S01]  /*a670*/  IADD3 R1, PT, PT, R1, -0x38, RZ ;  /* 0xffffffc801017810 */ /* 0x000fe20007ffe0ff */
[----:B------:R-:W-:-:S04]  /*a680*/  IMAD.MOV.U32 R3, RZ, RZ, R5 ;  /* 0x000000ffff037224 */ /* 0x000fc800078e0005 */
        /* <DEDUP_REMOVED lines=12> */
[----:B------:R0:W-:Y:S02]  /*a750*/  STL [R1], R2 ;  /* 0x0000000201007387 */ /* 0x0001e40000100800 */
[----:B0-----:R-:W-:Y:S01]  /*a760*/  IMAD.MOV.U32 R2, RZ, RZ, R4 ;  /* 0x000000ffff027224 */ /* 0x001fe200078e0004 */
[----:B------:R-:W-:Y:S01]  /*a770*/  ISETP.GT.U32.AND P0, PT, R3, 0xfffff, PT ;  /* 0x000fffff0300780c */ /* 0x000fe20003f04070 */
[----:B------:R-:W-:Y:S01]  /*a780*/  IMAD.MOV.U32 R0, RZ, RZ, R3 ;  /* 0x000000ffff007224 */ /* 0x000fe200078e0003 */
[----:B------:R-:W-:Y:S01]  /*a790*/  UMOV UR4, 0x7d2cafe2 ;  /* 0x7d2cafe200047882 */ /* 0x000fe20000000000 */
[----:B------:R-:W-:Y:S01]  /*a7a0*/  IMAD.MOV.U32 R10, RZ, RZ, RZ ;  /* 0x000000ffff0a7224 */ /* 0x000fe200078e00ff */
[----:B------:R-:W-:Y:S01]  /*a7b0*/  UMOV UR5, 0x3eb0f5ff ;  /* 0x3eb0f5ff00057882 */ /* 0x000fe20000000000 */
[----:B------:R-:W-:Y:S01]  /*a7c0*/  IMAD.MOV.U32 R16, RZ, RZ, 0x41ad3b5a ;  /* 0x41ad3b5aff107424 */ /* 0x000fe200078e00ff */
[----:B------:R-:W-:Y:S01]  /*a7d0*/  UMOV UR6, 0x3b39803f ;  /* 0x3b39803f00067882 */ /* 0x000fe20000000000 */
[----:B------:R-:W-:Y:S01]  /*a7e0*/  IMAD.MOV.U32 R17, RZ, RZ, 0x3ed0f5d2 ;  /* 0x3ed0f5d2ff117424 */ /* 0x000fe200078e00ff */
[----:B------:R-:W-:Y:S01]  /*a7f0*/  UMOV UR7, 0x3c7abc9e ;  /* 0x3c7abc9e00077882 */ /* 0x000fe20000000000 */
[----:B------:R-:W-:Y:S04]  /*a800*/  BSSY.RECONVERGENT B0, `(.L_x_167) ;  /* 0x000009e000007945 */ /* 0x000fe80003800200 */
[----:B------:R-:W-:-:S10]  /*a810*/  @!P0 DMUL R28, R2, 1.80143985094819840000e+16 ;  /* 0x43500000021c8828 */ /* 0x000fd40000000000 */
[----:B------:R-:W-:Y:S02]  /*a820*/  @!P0 IMAD.MOV.U32 R0, RZ, RZ, R29 ;  /* 0x000000ffff008224 */ /* 0x000fe400078e001d */
[----:B------:R-:W-:-:S03]  /*a830*/  @!P0 IMAD.MOV.U32 R2, RZ, RZ, R28 ;  /* 0x000000ffff028224 */ /* 0x000fc600078e001c */
[----:B------:R-:W-:Y:S02]  /*a840*/  LOP3.LUT R0, R0, 0x800fffff, RZ, 0xc0, !PT ;  /* 0x800fffff00007812 */ /* 0x000fe400078ec0ff */
[----:B------:R-:W-:Y:S02]  /*a850*/  MOV R4, R2 ;  /* 0x0000000200047202 */ /* 0x000fe40000000f00 */
[----:B------:R-:W-:Y:S01]  /*a860*/  LOP3.LUT R5, R0, 0x3ff00000, RZ, 0xfc, !PT ;  /* 0x3ff0000000057812 */ /* 0x000fe200078efcff */
[----:B------:R-:W-:Y:S01]  /*a870*/  IMAD.SHL.U32 R0, R7, 0x2, RZ ;  /* 0x0000000207007824 */ /* 0x000fe200078e00ff */
[----:B------:R-:W-:Y:S02]  /*a880*/  SHF.R.U32.HI R2, RZ, 0x14, R3 ;  /* 0x00000014ff027819 */ /* 0x000fe40000011603 */
[----:B------:R-:W-:Y:S02]  /*a890*/  ISETP.GE.U32.AND P1, PT, R5, 0x3ff6a09f, PT ;  /* 0x3ff6a09f0500780c */ /* 0x000fe40003f26070 */
[----:B------:R-:W-:-:S02]  /*a8a0*/  @!P0 LEA.HI R2, R29, 0xffffffca, RZ, 0xc ;  /* 0xffffffca1d028811 */ /* 0x000fc400078f60ff */
[----:B------:R-:W-:-:S03]  /*a8b0*/  ISETP.GT.U32.AND P0, PT, R0, -0x2000001, PT ;  /* 0xfdffffff0000780c */ /* 0x000fc60003f04070 */
[----:B------:R-:W-:-:S06]  /*a8c0*/  VIADD R3, R2, 0xfffffc01 ;  /* 0xfffffc0102037836 */ /* 0x000fcc0000000000 */
[----:B------:R-:W-:Y:S02]  /*a8d0*/  @P1 VIADD R9, R5, 0xfff00000 ;  /* 0xfff0000005091836 */ /* 0x000fe40000000000 */
[----:B------:R-:W-:Y:S02]  /*a8e0*/  @P1 VIADD R3, R2, 0xfffffc02 ;  /* 0xfffffc0202031836 */ /* 0x000fe40000000000 */
[----:B------:R-:W-:Y:S01]  /*a8f0*/  @P1 IMAD.MOV.U32 R5, RZ, RZ, R9 ;  /* 0x000000ffff051224 */ /* 0x000fe200078e0009 */
[----:B------:R-:W-:Y:S02]  /*a900*/  @P0 LOP3.LUT R7, R7, 0xff0fffff, RZ, 0xc0, !PT ;  /* 0xff0fffff07070812 */ /* 0x000fe400078ec0ff */
[----:B------:R-:W-:Y:S01]  /*a910*/  LOP3.LUT R2, R3, 0x80000000, RZ, 0x3c, !PT ;  /* 0x8000000003027812 */ /* 0x000fe200078e3cff */
[----:B------:R-:W-:Y:S02]  /*a920*/  IMAD.MOV.U32 R3, RZ, RZ, 0x43300000 ;  /* 0x43300000ff037424 */ /* 0x000fe400078e00ff */
[----:B------:R-:W-:-:S02]  /*a930*/  DADD R8, R4, 1 ;  /* 0x3ff0000004087429 */ /* 0x000fc40000000000 */
[----:B------:R-:W-:-:S04]  /*a940*/  DADD R4, R4, -1 ;  /* 0xbff0000004047429 */ /* 0x000fc80000000000 */
[----:B------:R-:W0:Y:S02]  /*a950*/  MUFU.RCP64H R11, R9 ;  /* 0x00000009000b7308 */ /* 0x000e240000001800 */
[----:B0-----:R-:W-:-:S08]  /*a960*/  DFMA R12, -R8, R10, 1 ;  /* 0x3ff00000080c742b */ /* 0x001fd0000000010a */
[----:B------:R-:W-:-:S08]  /*a970*/  DFMA R12, R12, R12, R12 ;  /* 0x0000000c0c0c722b */ /* 0x000fd0000000000c */
[----:B------:R-:W-:-:S08]  /*a980*/  DFMA R12, R10, R12, R10 ;  /* 0x0000000c0a0c722b */ /* 0x000fd0000000000a */
[----:B------:R-:W-:-:S08]  /*a990*/  DMUL R10, R4, R12 ;  /* 0x0000000c040a7228 */ /* 0x000fd00000000000 */
[----:B------:R-:W-:-:S08]  /*a9a0*/  DFMA R10, R4, R12, R10 ;  /* 0x0000000c040a722b */ /* 0x000fd0000000000a */
[CC--:B------:R-:W-:Y:S02]  /*a9b0*/  DMUL R14, R10.reuse, R10.reuse ;  /* 0x0000000a0a0e7228 */ /* 0x0c0fe40000000000 */
[----:B------:R-:W-:-:S06]  /*a9c0*/  DMUL R24, R10, R10 ;  /* 0x0000000a0a187228 */ /* 0x000fcc0000000000 */
[----:B------:R-:W-:Y:S01]  /*a9d0*/  DFMA R8, R14, UR4, R16 ;  /* 0x000000040e087c2b */ /* 0x000fe20008000010 */
[----:B------:R-:W-:Y:S01]  /*a9e0*/  UMOV UR4, 0x75488a3f ;  /* 0x75488a3f00047882 */ /* 0x000fe20000000000 */
[----:B------:R-:W-:Y:S01]  /*a9f0*/  UMOV UR5, 0x3ef3b20a ;  /* 0x3ef3b20a00057882 */ /* 0x000fe20000000000 */
[----:B------:R-:W-:-:S05]  /*aa00*/  DADD R16, R4, -R10 ;  /* 0x0000000004107229 */ /* 0x000fca000000080a */
[----:B------:R-:W-:Y:S01]  /*aa10*/  DFMA R8, R14, R8, UR4 ;  /* 0x000000040e087e2b */ /* 0x000fe20008000008 */
[----:B------:R-:W-:Y:S01]  /*aa20*/  UMOV UR4, 0xe4faecd5 ;  /* 0xe4faecd500047882 */ /* 0x000fe20000000000 */
[----:B------:R-:W-:Y:S01]  /*aa30*/  UMOV UR5, 0x3f1745cd ;  /* 0x3f1745cd00057882 */ /* 0x000fe20000000000 */
[----:B------:R-:W-:-:S05]  /*aa40*/  DADD R16, R16, R16 ;  /* 0x0000000010107229 */ /* 0x000fca0000000010 */
[----:B------:R-:W-:Y:S01]  /*aa50*/  DFMA R8, R14, R8, UR4 ;  /* 0x000000040e087e2b */ /* 0x000fe20008000008 */
[----:B------:R-:W-:Y:S01]  /*aa60*/  UMOV UR4, 0x258a578b ;  /* 0x258a578b00047882 */ /* 0x000fe20000000000 */
[----:B------:R-:W-:Y:S01]  /*aa70*/  UMOV UR5, 0x3f3c71c7 ;  /* 0x3f3c71c700057882 */ /* 0x000fe20000000000 */
[----:B------:R-:W-:-:S05]  /*aa80*/  DFMA R16, R4, -R10, R16 ;  /* 0x8000000a0410722b */ /* 0x000fca0000000010 */
[----:B------:R-:W-:Y:S01]  /*aa90*/  DFMA R8, R14, R8, UR4 ;  /* 0x000000040e087e2b */ /* 0x000fe20008000008 */
[----:B------:R-:W-:Y:S01]  /*aaa0*/  UMOV UR4, 0x9242b910 ;  /* 0x9242b91000047882 */ /* 0x000fe20000000000 */
[----:B------:R-:W-:Y:S01]  /*aab0*/  UMOV UR5, 0x3f624924 ;  /* 0x3f62492400057882 */ /* 0x000fe20000000000 */
[----:B------:R-:W-:-:S05]  /*aac0*/  DMUL R16, R12, R16 ;  /* 0x000000100c107228 */ /* 0x000fca0000000000 */
[----:B------:R-:W-:Y:S01]  /*aad0*/  DFMA R8, R14, R8, UR4 ;  /* 0x000000040e087e2b */ /* 0x000fe20008000008 */
[----:B------:R-:W-:Y:S01]  /*aae0*/  UMOV UR4, 0x99999dfb ;  /* 0x99999dfb00047882 */ /* 0x000fe20000000000 */
[----:B------:R-:W-:-:S03]  /*aaf0*/  UMOV UR5, 0x3f899999 ;  /* 0x3f89999900057882 */ /* 0x000fc60000000000 */
[----:B------:R-:W-:Y:S01]  /*ab00*/  IADD3 R13, PT, PT, R17, 0x100000, RZ ;  /* 0x00100000110d7810 */ /* 0x000fe20007ffe0ff */
[----:B------:R-:W-:Y:S02]  /*ab10*/  IMAD.MOV.U32 R12, RZ, RZ, R16 ;  /* 0x000000ffff0c7224 */ /* 0x000fe400078e0010 */
[----:B------:R-:W-:Y:S01]  /*ab20*/  DFMA R8, R14, R8, UR4 ;  /* 0x000000040e087e2b */ /* 0x000fe20008000008 */
[----:B------:R-:W-:Y:S01]  /*ab30*/  UMOV UR4, 0x55555555 ;  /* 0x5555555500047882 */ /* 0x000fe20000000000 */
[----:B------:R-:W-:-:S06]  /*ab40*/  UMOV UR5, 0x3fb55555 ;  /* 0x3fb5555500057882 */ /* 0x000fcc0000000000 */
[----:B------:R-:W-:-:S08]  /*ab50*/  DFMA R18, R14, R8, UR4 ;  /* 0x000000040e127e2b */ /* 0x000fd00008000008 */
[----:B------:R-:W-:Y:S01]  /*ab60*/  DADD R22, -R18, UR4 ;  /* 0x0000000412167e29 */ /* 0x000fe20008000100 */
[----:B------:R-:W-:Y:S01]  /*ab70*/  UMOV UR4, 0xb9e7b0 ;  /* 0x00b9e7b000047882 */ /* 0x000fe20000000000 */
[----:B------:R-:W-:-:S06]  /*ab80*/  UMOV UR5, 0x3c46a4cb ;  /* 0x3c46a4cb00057882 */ /* 0x000fcc0000000000 */
[----:B------:R-:W-:Y:S02]  /*ab90*/  DFMA R22, R14, R8, R22 ;  /* 0x000000080e16722b */ /* 0x000fe40000000016 */
[C---:B------:R-:W-:Y:S02]  /*aba0*/  DMUL R14, R10.reuse, R24 ;  /* 0x000000180a0e7228 */ /* 0x040fe40000000000 */
[----:B------:R-:W-:-:S04]  /*abb0*/  DFMA R8, R10, R10, -R24 ;  /* 0x0000000a0a08722b */ /* 0x000fc80000000818 */
[----:B------:R-:W-:Y:S01]  /*abc0*/  DADD R22, R22, -UR4 ;  /* 0x8000000416167e29 */ /* 0x000fe20008000000 */
[----:B------:R-:W-:Y:S01]  /*abd0*/  UMOV UR4, 0x80000000 ;  /* 0x8000000000047882 */ /* 0x000fe20000000000 */
[C---:B------:R-:W-:Y:S01]  /*abe0*/  DFMA R26, R10.reuse, R24, -R14 ;  /* 0x000000180a1a722b */ /* 0x040fe2000000080e */
[----:B------:R-:W-:Y:S01]  /*abf0*/  UMOV UR5, 0x43300000 ;  /* 0x4330000000057882 */ /* 0x000fe20000000000 */
[----:B------:R-:W-:-:S04]  /*ac00*/  DFMA R8, R10, R12, R8 ;  /* 0x0000000c0a08722b */ /* 0x000fc80000000008 */
[----:B------:R-:W-:Y:S02]  /*ac10*/  DADD R4, R18, R22 ;  /* 0x0000000012047229 */ /* 0x000fe40000000016 */
[----:B------:R-:W-:-:S06]  /*ac20*/  DFMA R26, R16, R24, R26 ;  /* 0x00000018101a722b */ /* 0x000fcc000000001a */
[----:B------:R-:W-:Y:S02]  /*ac30*/  DMUL R12, R4, R14 ;  /* 0x0000000e040c7228 */ /* 0x000fe40000000000 */
[----:B------:R-:W-:Y:S02]  /*ac40*/  DFMA R8, R10, R8, R26 ;  /* 0x000000080a08722b */ /* 0x000fe4000000001a */
[----:B------:R-:W-:-:S04]  /*ac50*/  DADD R18, R18, -R4 ;  /* 0x0000000012127229 */ /* 0x000fc80000000804 */
[----:B------:R-:W-:-:S04]  /*ac60*/  DFMA R24, R4, R14, -R12 ;  /* 0x0000000e0418722b */ /* 0x000fc8000000080c */
[----:B------:R-:W-:-:S04]  /*ac70*/  DADD R18, R22, R18 ;  /* 0x0000000016127229 */ /* 0x000fc80000000012 */
[----:B------:R-:W-:-:S08]  /*ac80*/  DFMA R8, R4, R8, R24 ;  /* 0x000000080408722b */ /* 0x000fd00000000018 */
[----:B------:R-:W-:-:S08]  /*ac90*/  DFMA R8, R18, R14, R8 ;  /* 0x0000000e1208722b */ /* 0x000fd00000000008 */
[----:B------:R-:W-:-:S08]  /*aca0*/  DADD R4, R12, R8 ;  /* 0x000000000c047229 */ /* 0x000fd00000000008 */
[--C-:B------:R-:W-:Y:S02]  /*acb0*/  DADD R14, R10, R4.reuse ;  /* 0x000000000a0e7229 */ /* 0x100fe40000000004 */
[----:B------:R-:W-:-:S06]  /*acc0*/  DADD R12, R12, -R4 ;  /* 0x000000000c0c7229 */ /* 0x000fcc0000000804 */
[----:B------:R-:W-:Y:S02]  /*acd0*/  DADD R10, R10, -R14 ;  /* 0x000000000a0a7229 */ /* 0x000fe4000000080e */
[----:B------:R-:W-:-:S06]  /*ace0*/  DADD R12, R8, R12 ;  /* 0x00000000080c7229 */ /* 0x000fcc000000000c */
[----:B------:R-:W-:Y:S02]  /*acf0*/  DADD R10, R4, R10 ;  /* 0x00000000040a7229 */ /* 0x000fe4000000000a */
[----:B------:R-:W-:Y:S01]  /*ad00*/  DADD R4, R2, -UR4 ;  /* 0x8000000402047e29 */ /* 0x000fe20008000000 */
[----:B------:R-:W-:Y:S01]  /*ad10*/  UMOV UR4, 0xfefa39ef ;  /* 0xfefa39ef00047882 */ /* 0x000fe20000000000 */
[----:B------:R-:W-:-:S04]  /*ad20*/  UMOV UR5, 0x3fe62e42 ;  /* 0x3fe62e4200057882 */ /* 0x000fc80000000000 */
[----:B------:R-:W-:-:S08]  /*ad30*/  DADD R10, R12, R10 ;  /* 0x000000000c0a7229 */ /* 0x000fd0000000000a */
[----:B------:R-:W-:-:S08]  /*ad40*/  DADD R10, R16, R10 ;  /* 0x00000000100a7229 */ /* 0x000fd0000000000a */
[----:B------:R-:W-:-:S08]  /*ad50*/  DADD R2, R14, R10 ;  /* 0x000000000e027229 */ /* 0x000fd0000000000a */
[--C-:B------:R-:W-:Y:S02]  /*ad60*/  DFMA R8, R4, UR4, R2.reuse ;  /* 0x0000000404087c2b */ /* 0x100fe40008000002 */
[----:B------:R-:W-:-:S06]  /*ad70*/  DADD R14, R14, -R2 ;  /* 0x000000000e0e7229 */ /* 0x000fcc0000000802 */
[----:B------:R-:W-:Y:S02]  /*ad80*/  DFMA R12, R4, -UR4, R8 ;  /* 0x80000004040c7c2b */ /* 0x000fe40008000008 */
[----:B------:R-:W-:-:S06]  /*ad90*/  DADD R14, R10, R14 ;  /* 0x000000000a0e7229 */ /* 0x000fcc000000000e */
[----:B------:R-:W-:-:S08]  /*ada0*/  DADD R12, -R2, R12 ;  /* 0x00000000020c7229 */ /* 0x000fd0000000010c */
[----:B------:R-:W-:-:S08]  /*adb0*/  DADD R12, R14, -R12 ;  /* 0x000000000e0c7229 */ /* 0x000fd0000000080c */
[----:B------:R-:W-:-:S08]  /*adc0*/  DFMA R12, R4, UR6, R12 ;  /* 0x00000006040c7c2b */ /* 0x000fd0000800000c */
[----:B------:R-:W-:-:S08]  /*add0*/  DADD R2, R8, R12 ;  /* 0x0000000008027229 */ /* 0x000fd0000000000c */
[----:B------:R-:W-:Y:S02]  /*ade0*/  DADD R8, R8, -R2 ;  /* 0x0000000008087229 */ /* 0x000fe40000000802 */
[----:B------:R-:W-:-:S06]  /*adf0*/  DMUL R4, R2, R6 ;  /* 0x0000000602047228 */ /* 0x000fcc0000000000 */
[----:B------:R-:W-:Y:S02]  /*ae00*/  DADD R8, R12, R8 ;  /* 0x000000000c087229 */ /* 0x000fe40000000008 */
[----:B------:R-:W-:-:S08]  /*ae10*/  DFMA R2, R2, R6, -R4 ;  /* 0x000000060202722b */ /* 0x000fd00000000804 */
[----:B------:R-:W-:Y:S01]  /*ae20*/  DFMA R2, R8, R6, R2 ;  /* 0x000000060802722b */ /* 0x000fe20000000002 */
[----:B------:R-:W-:Y:S01]  /*ae30*/  MOV R6, 0x652b82fe ;  /* 0x652b82fe00067802 */ /* 0x000fe20000000f00 */
[----:B------:R-:W-:-:S06]  /*ae40*/  IMAD.MOV.U32 R7, RZ, RZ, 0x3ff71547 ;  /* 0x3ff71547ff077424 */ /* 0x000fcc00078e00ff */
[----:B------:R-:W-:-:S08]  /*ae50*/  DADD R10, R4, R2 ;  /* 0x00000000040a7229 */ /* 0x000fd00000000002 */
[----:B------:R-:W-:Y:S02]  /*ae60*/  DFMA R12, R10, R6, 6.75539944105574400000e+15 ;  /* 0x433800000a0c742b */ /* 0x000fe40000000006 */
[----:B------:R-:W-:Y:S01]  /*ae70*/  FSETP.GEU.AND P0, PT, |R11|, 4.1917929649353027344, PT ;  /* 0x4086232b0b00780b */ /* 0x000fe20003f0e200 */
[----:B------:R-:W-:-:S05]  /*ae80*/  DADD R4, R4, -R10 ;  /* 0x0000000004047229 */ /* 0x000fca000000080a */
[----:B------:R-:W-:-:S08]  /*ae90*/  DADD R6, R12, -6.75539944105574400000e+15 ;  /* 0xc33800000c067429 */ /* 0x000fd00000000000 */
[----:B------:R-:W-:Y:S01]  /*aea0*/  DFMA R8, R6, -UR4, R10 ;  /* 0x8000000406087c2b */ /* 0x000fe2000800000a */
[----:B------:R-:W-:Y:S01]  /*aeb0*/  UMOV UR4, 0x3b39803f ;  /* 0x3b39803f00047882 */ /* 0x000fe20000000000 */
[----:B------:R-:W-:-:S06]  /*aec0*/  UMOV UR5, 0x3c7abc9e ;  /* 0x3c7abc9e00057882 */ /* 0x000fcc0000000000 */
[----:B------:R-:W-:Y:S01]  /*aed0*/  DFMA R8, R6, -UR4, R8 ;  /* 0x8000000406087c2b */ /* 0x000fe20008000008 */
[----:B------:R-:W-:Y:S01]  /*aee0*/  UMOV UR4, 0x69ce2bdf ;  /* 0x69ce2bdf00047882 */ /* 0x000fe20000000000 */
[----:B------:R-:W-:Y:S01]  /*aef0*/  IMAD.MOV.U32 R6, RZ, RZ, -0x35dec16 ;  /* 0xfca213eaff067424 */ /* 0x000fe200078e00ff */
[----:B------:R-:W-:Y:S01]  /*af00*/  UMOV UR5, 0x3e5ade15 ;  /* 0x3e5ade1500057882 */ /* 0x000fe20000000000 */
[----:B------:R-:W-:-:S06]  /*af10*/  IMAD.MOV.U32 R7, RZ, RZ, 0x3e928af3 ;  /* 0x3e928af3ff077424 */ /* 0x000fcc00078e00ff */
[----:B------:R-:W-:Y:S01]  /*af20*/  DFMA R6, R8, UR4, R6 ;  /* 0x0000000408067c2b */ /* 0x000fe20008000006 */
        /* <DEDUP_REMOVED lines=24> */
[----:B------:R-:W-:-:S08]  /*b0b0*/  DFMA R6, R8, R6, 1 ;  /* 0x3ff000000806742b */ /* 0x000fd00000000006 */
[----:B------:R-:W-:Y:S02]  /*b0c0*/  DFMA R6, R8, R6, 1 ;  /* 0x3ff000000806742b */ /* 0x000fe40000000006 */
[----:B------:R-:W-:-:S08]  /*b0d0*/  DADD R8, R2, R4 ;  /* 0x0000000002087229 */ /* 0x000fd00000000004 */
[----:B------:R-:W-:Y:S02]  /*b0e0*/  IMAD R3, R12, 0x100000, R7 ;  /* 0x001000000c037824 */ /* 0x000fe400078e0207 */
[----:B------:R-:W-:Y:S01]  /*b0f0*/  IMAD.MOV.U32 R2, RZ, RZ, R6 ;  /* 0x000000ffff027224 */ /* 0x000fe200078e0006 */
[----:B------:R-:W-:Y:S06]  /*b100*/  @!P0 BRA `(.L_x_168) ;  /* 0x0000000000348947 */ /* 0x000fec0003800000 */
[----:B------:R-:W-:Y:S01]  /*b110*/  FSETP.GEU.AND P1, PT, |R11|, 4.2275390625, PT ;  /* 0x408748000b00780b */ /* 0x000fe20003f2e200 */
[C---:B------:R-:W-:Y:S02]  /*b120*/  DADD R2, R10.reuse, +INF ;  /* 0x7ff000000a027429 */ /* 0x040fe40000000000 */
[----:B------:R-:W-:-:S08]  /*b130*/  DSETP.GEU.AND P0, PT, R10, RZ, PT ;  /* 0x000000ff0a00722a */ /* 0x000fd00003f0e000 */
[----:B------:R-:W-:Y:S02]  /*b140*/  FSEL R2, R2, RZ, P0 ;  /* 0x000000ff02027208 */ /* 0x000fe40000000000 */
[----:B------:R-:W-:Y:S01]  /*b150*/  @!P1 LEA.HI R0, R12, R12, RZ, 0x1 ;  /* 0x0000000c0c009211 */ /* 0x000fe200078f08ff */
[----:B------:R-:W-:Y:S01]  /*b160*/  @!P1 IMAD.MOV.U32 R4, RZ, RZ, R6 ;  /* 0x000000ffff049224 */ /* 0x000fe200078e0006 */
[----:B------:R-:W-:Y:S01]  /*b170*/  FSEL R3, R3, RZ, P0 ;  /* 0x000000ff03037208 */ /* 0x000fe20000000000 */
[----:B------:R-:W-:Y:S01]  /*b180*/  @!P1 IMAD.MOV.U32 R6, RZ, RZ, RZ ;  /* 0x000000ffff069224 */ /* 0x000fe200078e00ff */
[----:B------:R-:W-:-:S04]  /*b190*/  @!P1 SHF.R.S32.HI R5, RZ, 0x1, R0 ;  /* 0x00000001ff059819 */ /* 0x000fc80000011400 */
[----:B------:R-:W-:Y:S01]  /*b1a0*/  @!P1 IADD3 R12, PT, PT, R12, -R5, RZ ;  /* 0x800000050c0c9210 */ /* 0x000fe20007ffe0ff */
[----:B------:R-:W-:-:S03]  /*b1b0*/  @!P1 IMAD R5, R5, 0x100000, R7 ;  /* 0x0010000005059824 */ /* 0x000fc600078e0207 */
[----:B------:R-:W-:-:S06]  /*b1c0*/  @!P1 LEA R7, R12, 0x3ff00000, 0x14 ;  /* 0x3ff000000c079811 */ /* 0x000fcc00078ea0ff */
[----:B------:R-:W-:-:S11]  /*b1d0*/  @!P1 DMUL R2, R4, R6 ;  /* 0x0000000604029228 */ /* 0x000fd60000000000 */
.L_x_168:
[----:B------:R-:W-:Y:S05]  /*b1e0*/  BSYNC.RECONVERGENT B0 ;  /* 0x0000000000007941 */ /* 0x000fea0003800200 */
.L_x_167:
[----:B------:R-:W-:Y:S01]  /*b1f0*/  DFMA R4, R8, R2, R2 ;  /* 0x000000020804722b */ /* 0x000fe20000000002 */
[----:B------:R-:W2:Y:S01]  /*b200*/  LDL R16, [R1+0x4] ;  /* 0x0000040001107983 */ /* 0x000ea20000100800 */
[----:B------:R-:W-:-:S03]  /*b210*/  DSETP.NEU.AND P0, PT, |R2|, +INF , PT ;  /* 0x7ff000000200742a */ /* 0x000fc60003f0d200 */
[----:B------:R-:W2:Y:S04]  /*b220*/  LDL R17, [R1+0x8] ;  /* 0x0000080001117983 */ /* 0x000ea80000100800 */
[----:B------:R-:W2:Y:S01]  /*b230*/  LDL R18, [R1+0xc] ;  /* 0x00000c0001127983 */ /* 0x000ea20000100800 */
[----:B------:R-:W-:Y:S02]  /*b240*/  FSEL R4, R2, R4, !P0 ;  /* 0x0000000402047208 */ /* 0x000fe40004000000 */
[----:B------:R-:W-:Y:S01]  /*b250*/  FSEL R5, R3, R5, !P0 ;  /* 0x0000000503057208 */ /* 0x000fe20004000000 */
[----:B------:R-:W2:Y:S04]  /*b260*/  LDL R2, [R1] ;  /* 0x0000000001027983 */ /* 0x000ea80000100800 */
        /* <DEDUP_REMOVED lines=11> */
        .type           $_Z18deviceRenderKernelP10FramePixeliiPK11SceneObjecti12Illuminationd7Vector3S5_$__internal_trig_reduction_slowpathd,@function
        .size           $_Z18deviceRenderKernelP10FramePixeliiPK11SceneObjecti12Illuminationd7Vector3S5_$__internal_trig_reduction_slowpathd,(.L_x_180 - $_Z18deviceRenderKernelP10FramePixeliiPK11SceneObjecti12Illuminationd7Vector3S5_$__internal_trig_reduction_slowpathd)
$_Z18deviceRenderKernelP10FramePixeliiPK11SceneObjecti12Illuminationd7Vector3S5_$__internal_trig_reduction_slowpathd:
[----:B------:R-:W-:Y:S01]  /*b320*/  SHF.R.U32.HI R0, RZ, 0x14, R5 ;  /* 0x00000014ff007819 */ /* 0x000fe20000011605 */
[----:B------:R-:W-:Y:S01]  /*b330*/  IMAD.MOV.U32 R15, RZ, RZ, R4 ;  /* 0x000000ffff0f7224 */ /* 0x000fe200078e0004 */
[----:B------:R-:W-:Y:S01]  /*b340*/  MOV R7, R5 ;  /* 0x0000000500077202 */ /* 0x000fe20000000f00 */
[----:B------:R-:W-:Y:S01]  /*b350*/  IMAD.MOV.U32 R6, RZ, RZ, RZ ;  /* 0x000000ffff067224 */ /* 0x000fe200078e00ff */
[----:B------:R-:W-:-:S04]  /*b360*/  LOP3.LUT R3, R0, 0x7ff, RZ, 0xc0, !PT ;  /* 0x000007ff00037812 */ /* 0x000fc800078ec0ff */
[----:B------:R-:W-:-:S13]  /*b370*/  ISETP.NE.AND P0, PT, R3, 0x7ff, PT ;  /* 0x000007ff0300780c */ /* 0x000fda0003f05270 */
[----:B------:R-:W-:Y:S05]  /*b380*/  @!P0 BRA `(.L_x_169) ;  /* 0x0000000800388947 */ /* 0x000fea0003800000 */
[----:B------:R-:W-:Y:S01]  /*b390*/  VIADD R3, R3, 0xfffffc00 ;  /* 0xfffffc0003037836 */ /* 0x000fe20000000000 */
[----:B------:R-:W-:Y:S01]  /*b3a0*/  CS2R R16, SRZ ;  /* 0x0000000000107805 */ /* 0x000fe2000001ff00 */
[----:B------:R-:W-:Y:S02]  /*b3b0*/  IMAD.MOV.U32 R10, RZ, RZ, R5 ;  /* 0x000000ffff0a7224 */ /* 0x000fe400078e0005 */
[----:B------:R-:W-:Y:S01]  /*b3c0*/  VIADD R14, R1, 0x68 ;  /* 0x00000068010e7836 */ /* 0x000fe20000000000 */
[----:B------:R-:W-:Y:S02]  /*b3d0*/  SHF.R.U32.HI R11, RZ, 0x6, R3 ;  /* 0x00000006ff0b7819 */ /* 0x000fe40000011603 */
[----:B------:R-:W-:Y:S02]  /*b3e0*/  ISETP.GE.U32.AND P0, PT, R3, 0x80, PT ;  /* 0x000000800300780c */ /* 0x000fe40003f06070 */
[C---:B------:R-:W-:Y:S02]  /*b3f0*/  IADD3 R3, PT, PT, -R11.reuse, 0x13, RZ ;  /* 0x000000130b037810 */ /* 0x040fe40007ffe1ff */
[----:B------:R-:W-:-:S02]  /*b400*/  IADD3 R4, PT, PT, -R11, 0xf, RZ ;  /* 0x0000000f0b047810 */ /* 0x000fc40007ffe1ff */
[----:B------:R-:W-:-:S04]  /*b410*/  SEL R12, R3, 0x12, P0 ;  /* 0x00000012030c7807 */ /* 0x000fc80000000000 */
[----:B------:R-:W-:-:S13]  /*b420*/  ISETP.GE.AND P0, PT, R4, R12, PT ;  /* 0x0000000c0400720c */ /* 0x000fda0003f06270 */
[----:B------:R-:W-:Y:S05]  /*b430*/  @P0 BRA `(.L_x_170) ;  /* 0x0000000000880947 */ /* 0x000fea0003800000 */
[----:B------:R-:W0:Y:S01]  /*b440*/  LDC.64 R8, c[0x4][RZ] ;  /* 0x01000000ff087b82 */ /* 0x000e220000000a00 */
[C---:B------:R-:W-:Y:S01]  /*b450*/  SHF.L.U64.HI R7, R15.reuse, 0xb, R7 ;  /* 0x0000000b0f077819 */ /* 0x040fe20000010207 */
[----:B------:R-:W-:Y:S01]  /*b460*/  IMAD.SHL.U32 R19, R15, 0x800, RZ ;  /* 0x000008000f137824 */ /* 0x000fe200078e00ff */
[----:B------:R-:W-:Y:S01]  /*b470*/  MOV R15, R4 ;  /* 0x00000004000f7202 */ /* 0x000fe20000000f00 */
[----:B------:R-:W-:Y:S01]  /*b480*/  IMAD.MOV.U32 R13, RZ, RZ, RZ ;  /* 0x000000ffff0d7224 */ /* 0x000fe200078e00ff */
[----:B------:R-:W-:Y:S02]  /*b490*/  IADD3 R3, PT, PT, RZ, -R11, -R12 ;  /* 0x8000000bff037210 */ /* 0x000fe40007ffe80c */
[----:B------:R-:W-:Y:S02]  /*b4a0*/  CS2R R16, SRZ ;  /* 0x0000000000107805 */ /* 0x000fe4000001ff00 */
[----:B------:R-:W-:Y:S01]  /*b4b0*/  LOP3.LUT R21, R7, 0x80000000, RZ, 0xfc, !PT ;  /* 0x8000000007157812 */ /* 0x000fe200078efcff */
[----:B------:R-:W1:Y:S01]  /*b4c0*/  LDCU.64 UR4, c[0x0][0x358] ;  /* 0x00006b00ff0477ac */ /* 0x000e620008000a00 */
[----:B------:R-:W-:-:S05]  /*b4d0*/  NOP ;  /* 0x0000000000007918 */ /* 0x000fca0000000000 */
.L_x_171:
[----:B0-----:R-:W-:-:S06]  /*b4e0*/  IMAD.WIDE R4, R15, 0x8, R8 ;  /* 0x000000080f047825 */ /* 0x001fcc00078e0208 */
[----:B-1----:R-:W2:Y:S01]  /*b4f0*/  LDG.E.64.CONSTANT R4, desc[UR4][R4.64] ;  /* 0x0000000404047981 */ /* 0x002ea2000c1e9b00 */
[----:B------:R-:W-:Y:S02]  /*b500*/  VIADD R3, R3, 0x1 ;  /* 0x0000000103037836 */ /* 0x000fe40000000000 */
[----:B------:R-:W-:Y:S02]  /*b510*/  VIADD R15, R15, 0x1 ;  /* 0x000000010f0f7836 */ /* 0x000fe40000000000 */
[----:B--2---:R-:W-:-:S04]  /*b520*/  IMAD.WIDE.U32 R6, P2, R4, R19, R16 ;  /* 0x0000001304067225 */ /* 0x004fc80007840010 */
[----:B------:R-:W-:Y:S02]  /*b530*/  IMAD R17, R4, R21, RZ ;  /* 0x0000001504117224 */ /* 0x000fe400078e02ff */
[CC--:B------:R-:W-:Y:S02]  /*b540*/  IMAD R16, R5.reuse, R19.reuse, RZ ;  /* 0x0000001305107224 */ /* 0x0c0fe400078e02ff */
[----:B------:R-:W-:Y:S01]  /*b550*/  IMAD.HI.U32 R23, R5, R19, RZ ;  /* 0x0000001305177227 */ /* 0x000fe200078e00ff */
[----:B------:R-:W-:-:S03]  /*b560*/  IADD3 R7, P0, PT, R17, R7, RZ ;  /* 0x0000000711077210 */ /* 0x000fc60007f1e0ff */
[----:B------:R-:W-:Y:S01]  /*b570*/  IMAD.HI.U32 R20, R5, R21, RZ ;  /* 0x0000001505147227 */ /* 0x000fe200078e00ff */
[----:B------:R-:W-:-:S03]  /*b580*/  IADD3 R7, P1, PT, R16, R7, RZ ;  /* 0x0000000710077210 */ /* 0x000fc60007f3e0ff */
[----:B------:R-:W-:-:S04]  /*b590*/  IMAD.HI.U32 R16, R4, R21, RZ ;  /* 0x0000001504107227 */ /* 0x000fc800078e00ff */
[----:B------:R-:W-:Y:S02]  /*b5a0*/  IMAD.X R4, RZ, RZ, R16, P2 ;  /* 0x000000ffff047224 */ /* 0x000fe400010e0610 */
[----:B------:R-:W-:Y:S02]  /*b5b0*/  IMAD R5, R5, R21, RZ ;  /* 0x0000001505057224 */ /* 0x000fe400078e02ff */
[----:B------:R-:W-:Y:S01]  /*b5c0*/  IMAD R17, R13, 0x8, R14 ;  /* 0x000000080d117824 */ /* 0x000fe200078e020e */
[----:B------:R-:W-:Y:S01]  /*b5d0*/  IADD3.X R4, P0, PT, R23, R4, RZ, P0, !PT ;  /* 0x0000000417047210 */ /* 0x000fe2000071e4ff */
[----:B------:R-:W-:-:S03]  /*b5e0*/  VIADD R13, R13, 0x1 ;  /* 0x000000010d0d7836 */ /* 0x000fc60000000000 */
[----:B------:R-:W-:Y:S01]  /*b5f0*/  IADD3.X R16, P1, PT, R5, R4, RZ, P1, !PT ;  /* 0x0000000405107210 */ /* 0x000fe20000f3e4ff */
[----:B------:R-:W-:Y:S01]  /*b600*/  IMAD.X R4, RZ, RZ, R20, P0 ;  /* 0x000000ffff047224 */ /* 0x000fe200000e0614 */
[----:B------:R-:W-:Y:S01]  /*b610*/  ISETP.NE.AND P0, PT, R3, -0xf, PT ;  /* 0xfffffff10300780c */ /* 0x000fe20003f05270 */
[----:B------:R0:W-:Y:S03]  /*b620*/  STL.64 [R17], R6 ;  /* 0x0000000611007387 */ /* 0x0001e60000100a00 */
[----:B0-----:R-:W-:-:S09]  /*b630*/  IADD3.X R17, PT, PT, RZ, R4, RZ, P1, !PT ;  /* 0x00000004ff117210 */ /* 0x001fd20000ffe4ff */
[----:B------:R-:W-:Y:S05]  /*b640*/  @P0 BRA `(.L_x_171) ;  /* 0xfffffffc00a40947 */ /* 0x000fea000383ffff */
[----:B------:R-:W-:-:S07]  /*b650*/  IMAD.MOV.U32 R4, RZ, RZ, R12 ;  /* 0x000000ffff047224 */ /* 0x000fce00078e000c */
.L_x_170:
[----:B------:R-:W-:Y:S01]  /*b660*/  LOP3.LUT P0, R19, R0, 0x3f, RZ, 0xc0, !PT ;  /* 0x0000003f00137812 */ /* 0x000fe2000780c0ff */
[----:B------:R-:W-:-:S04]  /*b670*/  IMAD.IADD R21, R11, 0x1, R4 ;  /* 0x000000010b157824 */ /* 0x000fc800078e0204 */
[----:B------:R-:W-:-:S05]  /*b680*/  IMAD.U32 R21, R21, 0x8, R14 ;  /* 0x0000000815157824 */ /* 0x000fca00078e000e */
[----:B------:R0:W-:Y:S04]  /*b690*/  STL.64 [R21+-0x78], R16 ;  /* 0xffff881015007387 */ /* 0x0001e80000100a00 */
[----:B------:R-:W2:Y:S04]  /*b6a0*/  @P0 LDL.64 R4, [R1+0x70] ;  /* 0x0000700001040983 */ /* 0x000ea80000100a00 */
[----:B------:R-:W3:Y:S04]  /*b6b0*/  LDL.64 R14, [R1+0x78] ;  /* 0x00007800010e7983 */ /* 0x000ee80000100a00 */
[----:B------:R-:W4:Y:S01]  /*b6c0*/  LDL.64 R12, [R1+0x80] ;  /* 0x00008000010c7983 */ /* 0x000f220000100a00 */
[----:B------:R-:W-:Y:S01]  /*b6d0*/  @P0 LOP3.LUT R0, R0, 0x3f, RZ, 0xc, !PT ;  /* 0x0000003f00000812 */ /* 0x000fe200078e0cff */
[----:B------:R-:W-:Y:S01]  /*b6e0*/  BSSY.RECONVERGENT B0, `(.L_x_172) ;  /* 0x0000034000007945 */ /* 0x000fe20003800200 */
[----:B--2---:R-:W-:-:S02]  /*b6f0*/  @P0 SHF.R.U64 R3, R4, 0x1, R5 ;  /* 0x0000000104030819 */ /* 0x004fc40000001205 */
[----:B------:R-:W-:Y:S02]  /*b700*/  @P0 SHF.R.U32.HI R5, RZ, 0x1, R5 ;  /* 0x00000001ff050819 */ /* 0x000fe40000011605 */
[--C-:B---3--:R-:W-:Y:S02]  /*b710*/  @P0 SHF.R.U32.HI R11, RZ, 0x1, R15.reuse ;  /* 0x00000001ff0b0819 */ /* 0x108fe4000001160f */
[C-C-:B------:R-:W-:Y:S02]  /*b720*/  @P0 SHF.R.U64 R9, R14.reuse, 0x1, R15.reuse ;  /* 0x000000010e090819 */ /* 0x140fe4000000120f */
[CC--:B------:R-:W-:Y:S02]  /*b730*/  @P0 SHF.L.U64.HI R7, R14.reuse, R19.reuse, R15 ;  /* 0x000000130e070219 */ /* 0x0c0fe4000001020f */
[----:B------:R-:W-:Y:S02]  /*b740*/  @P0 SHF.L.U32 R6, R14, R19, RZ ;  /* 0x000000130e060219 */ /* 0x000fe400000006ff */
[----:B------:R-:W-:-:S02]  /*b750*/  @P0 SHF.R.U64 R3, R3, R0, R5 ;  /* 0x0000000003030219 */ /* 0x000fc40000001205 */
[-C--:B------:R-:W-:Y:S02]  /*b760*/  @P0 SHF.R.U32.HI R4, RZ, R0.reuse, R5 ;  /* 0x00000000ff040219 */ /* 0x080fe40000011605 */
[----:B----4-:R-:W-:Y:S02]  /*b770*/  @P0 SHF.L.U32 R5, R12, R19, RZ ;  /* 0x000000130c050219 */ /* 0x010fe400000006ff */
[----:B------:R-:W-:Y:S02]  /*b780*/  @P0 SHF.R.U64 R8, R9, R0, R11 ;  /* 0x0000000009080219 */ /* 0x000fe4000000120b */
[----:B------:R-:W-:Y:S02]  /*b790*/  @P0 LOP3.LUT R14, R6, R3, RZ, 0xfc, !PT ;  /* 0x00000003060e0212 */ /* 0x000fe400078efcff */
[----:B------:R-:W-:Y:S02]  /*b7a0*/  @P0 LOP3.LUT R15, R7, R4, RZ, 0xfc, !PT ;  /* 0x00000004070f0212 */ /* 0x000fe400078efcff */
[----:B------:R-:W-:-:S02]  /*b7b0*/  @P0 SHF.L.U64.HI R19, R12, R19, R13 ;  /* 0x000000130c130219 */ /* 0x000fc4000001020d */
[----:B------:R-:W-:Y:S02]  /*b7c0*/  @P0 LOP3.LUT R12, R5, R8, RZ, 0xfc, !PT ;  /* 0x00000008050c0212 */ /* 0x000fe400078efcff */
[----:B------:R-:W-:Y:S02]  /*b7d0*/  @P0 SHF.R.U32.HI R0, RZ, R0, R11 ;  /* 0x00000000ff000219 */ /* 0x000fe4000001160b */
[C---:B------:R-:W-:Y:S02]  /*b7e0*/  SHF.L.U32 R8, R14.reuse, 0x2, RZ ;  /* 0x000000020e087819 */ /* 0x040fe400000006ff */
[----:B------:R-:W-:Y:S02]  /*b7f0*/  SHF.L.U64.HI R9, R14, 0x2, R15 ;  /* 0x000000020e097819 */ /* 0x000fe4000001020f */
[----:B------:R-:W-:Y:S02]  /*b800*/  @P0 LOP3.LUT R13, R19, R0, RZ, 0xfc, !PT ;  /* 0x00000000130d0212 */ /* 0x000fe400078efcff */
[----:B------:R-:W-:-:S02]  /*b810*/  SHF.L.W.U32.HI R15, R15, 0x2, R12 ;  /* 0x000000020f0f7819 */ /* 0x000fc40000010e0c */
[----:B------:R-:W-:Y:S02]  /*b820*/  IADD3 RZ, P0, PT, RZ, -R8, RZ ;  /* 0x80000008ffff7210 */ /* 0x000fe40007f1e0ff */
[----:B------:R-:W-:Y:S02]  /*b830*/  LOP3.LUT R0, RZ, R9, RZ, 0x33, !PT ;  /* 0x00000009ff007212 */ /* 0x000fe400078e33ff */
[----:B------:R-:W-:Y:S02]  /*b840*/  SHF.L.W.U32.HI R6, R12, 0x2, R13 ;  /* 0x000000020c067819 */ /* 0x000fe40000010e0d */
[----:B------:R-:W-:Y:S02]  /*b850*/  LOP3.LUT R3, RZ, R15, RZ, 0x33, !PT ;  /* 0x0000000fff037212 */ /* 0x000fe400078e33ff */
[----:B------:R-:W-:Y:S02]  /*b860*/  IADD3.X R0, P0, PT, RZ, R0, RZ, P0, !PT ;  /* 0x00000000ff007210 */ /* 0x000fe4000071e4ff */
[----:B------:R-:W-:-:S02]  /*b870*/  LOP3.LUT R5, RZ, R6, RZ, 0x33, !PT ;  /* 0x00000006ff057212 */ /* 0x000fc400078e33ff */
[----:B------:R-:W-:Y:S02]  /*b880*/  IADD3.X R4, P1, PT, RZ, R3, RZ, P0, !PT ;  /* 0x00000003ff047210 */ /* 0x000fe4000073e4ff */
[----:B------:R-:W-:-:S03]  /*b890*/  ISETP.GT.U32.AND P2, PT, R15, -0x1, PT ;  /* 0xffffffff0f00780c */ /* 0x000fc60003f44070 */
[----:B------:R-:W-:Y:S01]  /*b8a0*/  IMAD.X R5, RZ, RZ, R5, P1 ;  /* 0x000000ffff057224 */ /* 0x000fe200008e0605 */
[----:B------:R-:W-:-:S04]  /*b8b0*/  ISETP.GT.AND.EX P0, PT, R6, -0x1, PT, P2 ;  /* 0xffffffff0600780c */ /* 0x000fc80003f04320 */
[----:B------:R-:W-:Y:S02]  /*b8c0*/  SEL R12, R6, R5, P0 ;  /* 0x00000005060c7207 */ /* 0x000fe40000000000 */
[----:B------:R-:W-:Y:S02]  /*b8d0*/  SEL R15, R15, R4, P0 ;  /* 0x000000040f0f7207 */ /* 0x000fe40000000000 */
[----:B------:R-:W-:Y:S02]  /*b8e0*/  ISETP.NE.U32.AND P1, PT, R12, RZ, PT ;  /* 0x000000ff0c00720c */ /* 0x000fe40003f25070 */
[----:B------:R-:W-:Y:S02]  /*b8f0*/  SEL R9, R9, R0, P0 ;  /* 0x0000000009097207 */ /* 0x000fe40000000000 */
[----:B------:R-:W-:Y:S01]  /*b900*/  SEL R3, R15, R12, !P1 ;  /* 0x0000000c0f037207 */ /* 0x000fe20004800000 */
[----:B------:R-:W-:-:S05]  /*b910*/  @!P0 IMAD.MOV R8, RZ, RZ, -R8 ;  /* 0x000000ffff088224 */ /* 0x000fca00078e0a08 */
[----:B------:R-:W1:Y:S02]  /*b920*/  FLO.U32 R3, R3 ;  /* 0x0000000300037300 */ /* 0x000e6400000e0000 */
[C---:B-1----:R-:W-:Y:S02]  /*b930*/  IADD3 R4, PT, PT, -R3.reuse, 0x1f, RZ ;  /* 0x0000001f03047810 */ /* 0x042fe40007ffe1ff */
[----:B------:R-:W-:-:S03]  /*b940*/  IADD3 R7, PT, PT, -R3, 0x3f, RZ ;  /* 0x0000003f03077810 */ /* 0x000fc60007ffe1ff */
[----:B------:R-:W-:-:S05]  /*b950*/  @P1 IMAD.MOV R7, RZ, RZ, R4 ;  /* 0x000000ffff071224 */ /* 0x000fca00078e0204 */
[----:B------:R-:W-:-:S13]  /*b960*/  ISETP.NE.AND P1, PT, R7, RZ, PT ;  /* 0x000000ff0700720c */ /* 0x000fda0003f25270 */
[----:B0-----:R-:W-:Y:S05]  /*b970*/  @!P1 BRA `(.L_x_173) ;  /* 0x0000000000289947 */ /* 0x001fea0003800000 */
[--C-:B------:R-:W-:Y:S02]  /*b980*/  SHF.R.U64 R4, R8, 0x1, R9.reuse ;  /* 0x0000000108047819 */ /* 0x100fe40000001209 */
[C---:B------:R-:W-:Y:S02]  /*b990*/  LOP3.LUT R0, R7.reuse, 0x3f, RZ, 0xc0, !PT ;  /* 0x0000003f07007812 */ /* 0x040fe400078ec0ff */
[----:B------:R-:W-:Y:S02]  /*b9a0*/  SHF.R.U32.HI R8, RZ, 0x1, R9 ;  /* 0x00000001ff087819 */ /* 0x000fe40000011609 */
[----:B------:R-:W-:Y:S02]  /*b9b0*/  LOP3.LUT R3, R7, 0x3f, RZ, 0xc, !PT ;  /* 0x0000003f07037812 */ /* 0x000fe400078e0cff */
[CC--:B------:R-:W-:Y:S02]  /*b9c0*/  SHF.L.U64.HI R12, R15.reuse, R0.reuse, R12 ;  /* 0x000000000f0c7219 */ /* 0x0c0fe4000001020c */
[----:B------:R-:W-:-:S02]  /*b9d0*/  SHF.L.U32 R5, R15, R0, RZ ;  /* 0x000000000f057219 */ /* 0x000fc400000006ff */
[-CC-:B------:R-:W-:Y:S02]  /*b9e0*/  SHF.R.U64 R0, R4, R3.reuse, R8.reuse ;  /* 0x0000000304007219 */ /* 0x180fe40000001208 */
[----:B------:R-:W-:Y:S02]  /*b9f0*/  SHF.R.U32.HI R3, RZ, R3, R8 ;  /* 0x00000003ff037219 */ /* 0x000fe40000011608 */
[----:B------:R-:W-:Y:S02]  /*ba00*/  LOP3.LUT R15, R5, R0, RZ, 0xfc, !PT ;  /* 0x00000000050f7212 */ /* 0x000fe400078efcff */
[----:B------:R-:W-:-:S07]  /*ba10*/  LOP3.LUT R12, R12, R3, RZ, 0xfc, !PT ;  /* 0x000000030c0c7212 */ /* 0x000fce00078efcff */
.L_x_173:
[----:B------:R-:W-:Y:S05]  /*ba20*/  BSYNC.RECONVERGENT B0 ;  /* 0x0000000000007941 */ /* 0x000fea0003800200 */
.L_x_172:
[----:B------:R-:W-:Y:S01]  /*ba30*/  IMAD.WIDE.U32 R8, R15, 0x2168c235, RZ ;  /* 0x2168c2350f087825 */ /* 0x000fe200078e00ff */
[----:B------:R-:W-:-:S03]  /*ba40*/  SHF.R.U32.HI R13, RZ, 0x1e, R13 ;  /* 0x0000001eff0d7819 */ /* 0x000fc6000001160d */
[----:B------:R-:W-:Y:S01]  /*ba50*/  IMAD.MOV.U32 R4, RZ, RZ, R9 ;  /* 0x000000ffff047224 */ /* 0x000fe200078e0009 */
[----:B------:R-:W-:Y:S01]  /*ba60*/  IADD3 RZ, P1, PT, R8, R8, RZ ;  /* 0x0000000808ff7210 */ /* 0x000fe20007f3e0ff */
[----:B------:R-:W-:Y:S01]  /*ba70*/  IMAD.MOV.U32 R5, RZ, RZ, RZ ;  /* 0x000000ffff057224 */ /* 0x000fe200078e00ff */
[----:B------:R-:W-:Y:S01]  /*ba80*/  LEA.HI R6, R6, R13, RZ, 0x1 ;  /* 0x0000000d06067211 */ /* 0x000fe200078f08ff */
[----:B------:R-:W-:-:S04]  /*ba90*/  IMAD.HI.U32 R0, R12, -0x36f0255e, RZ ;  /* 0xc90fdaa20c007827 */ /* 0x000fc800078e00ff */
[----:B------:R-:W-:-:S04]  /*baa0*/  IMAD.WIDE.U32 R4, R15, -0x36f0255e, R4 ;  /* 0xc90fdaa20f047825 */ /* 0x000fc800078e0004 */
[C---:B------:R-:W-:Y:S02]  /*bab0*/  IMAD R3, R12.reuse, -0x36f0255e, RZ ;  /* 0xc90fdaa20c037824 */ /* 0x040fe400078e02ff */
[----:B------:R-:W-:-:S05]  /*bac0*/  IMAD.WIDE.U32 R4, P2, R12, 0x2168c235, R4 ;  /* 0x2168c2350c047825 */ /* 0x000fca0007840004 */
[----:B------:R-:W-:Y:S02]  /*bad0*/  IADD3.X R0, PT, PT, R0, RZ, RZ, P2, !PT ;  /* 0x000000ff00007210 */ /* 0x000fe400017fe4ff */
[----:B------:R-:W-:Y:S02]  /*bae0*/  IADD3 R3, P2, PT, R3, R5, RZ ;  /* 0x0000000503037210 */ /* 0x000fe40007f5e0ff */
[----:B------:R-:W-:Y:S02]  /*baf0*/  IADD3.X RZ, P1, PT, R4, R4, RZ, P1, !PT ;  /* 0x0000000404ff7210 */ /* 0x000fe40000f3e4ff */
[C---:B------:R-:W-:Y:S01]  /*bb00*/  ISETP.GT.U32.AND P3, PT, R3.reuse, RZ, PT ;  /* 0x000000ff0300720c */ /* 0x040fe20003f64070 */
[----:B------:R-:W-:Y:S01]  /*bb10*/  IMAD.X R0, RZ, RZ, R0, P2 ;  /* 0x000000ffff007224 */ /* 0x000fe200010e0600 */
[----:B------:R-:W-:-:S04]  /*bb20*/  IADD3.X R4, P2, PT, R3, R3, RZ, P1, !PT ;  /* 0x0000000303047210 */ /* 0x000fc80000f5e4ff */
[C---:B------:R-:W-:Y:S01]  /*bb30*/  ISETP.GT.AND.EX P1, PT, R0.reuse, RZ, PT, P3 ;  /* 0x000000ff0000720c */ /* 0x040fe20003f24330 */
[----:B------:R-:W-:-:S03]  /*bb40*/  IMAD.X R5, R0, 0x1, R0, P2 ;  /* 0x0000000100057824 */ /* 0x000fc600010e0600 */
[----:B------:R-:W-:Y:S02]  /*bb50*/  SEL R4, R4, R3, P1 ;  /* 0x0000000304047207 */ /* 0x000fe40000800000 */
[----:B------:R-:W-:Y:S02]  /*bb60*/  SEL R5, R5, R0, P1 ;  /* 0x0000000005057207 */ /* 0x000fe40000800000 */
[----:B------:R-:W-:Y:S02]  /*bb70*/  IADD3 R0, P2, PT, R4, 0x1, RZ ;  /* 0x0000000104007810 */ /* 0x000fe40007f5e0ff */
[----:B------:R-:W-:Y:S02]  /*bb80*/  SEL R4, RZ, 0xffffffff, !P1 ;  /* 0xffffffffff047807 */ /* 0x000fe40004800000 */
[----:B------:R-:W-:Y:S01]  /*bb90*/  LOP3.LUT P1, R10, R10, 0x80000000, RZ, 0xc0, !PT ;  /* 0x800000000a0a7812 */ /* 0x000fe2000782c0ff */
[----:B------:R-:W-:Y:S02]  /*bba0*/  IMAD.X R5, RZ, RZ, R5, P2 ;  /* 0x000000ffff057224 */ /* 0x000fe400010e0605 */
[----:B------:R-:W-:Y:S01]  /*bbb0*/  IMAD.IADD R3, R4, 0x1, -R7 ;  /* 0x0000000104037824 */ /* 0x000fe200078e0a07 */
[----:B------:R-:W-:-:S02]  /*bbc0*/  @!P0 LOP3.LUT R10, R10, 0x80000000, RZ, 0x3c, !PT ;  /* 0x800000000a0a8812 */ /* 0x000fc400078e3cff */
[----:B------:R-:W-:Y:S01]  /*bbd0*/  SHF.R.U64 R0, R0, 0xa, R5 ;  /* 0x0000000a00007819 */ /* 0x000fe20000001205 */
[----:B------:R-:W-:-:S03]  /*bbe0*/  IMAD.SHL.U32 R3, R3, 0x100000, RZ ;  /* 0x0010000003037824 */ /* 0x000fc600078e00ff */
[----:B------:R-:W-:-:S03]  /*bbf0*/  IADD3 R0, P2, PT, R0, 0x1, RZ ;  /* 0x0000000100007810 */ /* 0x000fc60007f5e0ff */
[----:B------:R-:W-:Y:S02]  /*bc00*/  @P1 IADD3 R6, PT, PT, -R6, RZ, RZ ;  /* 0x000000ff06061210 */ /* 0x000fe40007ffe1ff */
[----:B------:R-:W-:-:S04]  /*bc10*/  LEA.HI.X R5, R5, RZ, RZ, 0x16, P2 ;  /* 0x000000ff05057211 */ /* 0x000fc800010fb4ff */
[--C-:B------:R-:W-:Y:S02]  /*bc20*/  SHF.R.U64 R0, R0, 0x1, R5.reuse ;  /* 0x0000000100007819 */ /* 0x100fe40000001205 */
[----:B------:R-:W-:Y:S02]  /*bc30*/  SHF.R.U32.HI R4, RZ, 0x1, R5 ;  /* 0x00000001ff047819 */ /* 0x000fe40000011605 */
[----:B------:R-:W-:-:S04]  /*bc40*/  IADD3 R15, P2, P3, RZ, RZ, R0 ;  /* 0x000000ffff0f7210 */ /* 0x000fc80007b5e000 */
[----:B------:R-:W-:-:S04]  /*bc50*/  IADD3.X R3, PT, PT, R3, 0x3fe00000, R4, P2, P3 ;  /* 0x3fe0000003037810 */ /* 0x000fc800017e6404 */
[----:B------:R-:W-:-:S07]  /*bc60*/  LOP3.LUT R7, R3, R10, RZ, 0xfc, !PT ;  /* 0x0000000a03077212 */ /* 0x000fce00078efcff */
.L_x_169:
[----:B------:R-:W-:Y:S02]  /*bc70*/  IMAD.MOV.U32 R4, RZ, RZ, R18 ;  /* 0x000000ffff047224 */ /* 0x000fe400078e0012 */
[----:B------:R-:W-:Y:S02]  /*bc80*/  IMAD.MOV.U32 R5, RZ, RZ, 0x0 ;  /* 0x00000000ff057424 */ /* 0x000fe400078e00ff */
[----:B------:R-:W-:Y:S02]  /*bc90*/  IMAD.MOV.U32 R8, RZ, RZ, R6 ;  /* 0x000000ffff087224 */ /* 0x000fe400078e0006 */
[----:B------:R-:W-:Y:S01]  /*bca0*/  IMAD.MOV.U32 R6, RZ, RZ, R15 ;  /* 0x000000ffff067224 */ /* 0x000fe200078e000f */
[----:B------:R-:W-:Y:S06]  /*bcb0*/  RET.REL.NODEC R4 `(_Z18deviceRenderKernelP10FramePixeliiPK11SceneObjecti12Illuminationd7Vector3S5_) ;  /* 0xffffff4004d07950 */ /* 0x000fec0003c3ffff */
.L_x_174:
[----:B------:R-:W-:-:S00]  /*bcc0*/  BRA `(.L_x_174) ;  /* 0xfffffffc00fc7947 */ /* 0x000fc0000383ffff */
[----:B------:R-:W-:-:S00]  /*bcd0*/  NOP ;  /* 0x0000000000007918 */ /* 0x000fc00000000000 */
        /* <DEDUP_REMOVED lines=10> */
.L_x_180:


//--------------------- .nv.global.init           --------------------------
	.section	.nv.global.init,"aw",@progbits
	.align	8
.nv.global.init:
	.type		__cudart_i2opi_d,@object
	.size		__cudart_i2opi_d,(.L_0 - __cudart_i2opi_d)
__cudart_i2opi_d:
        /* <DEDUP_REMOVED lines=9> */
.L_0:


//--------------------- .nv.shared.reserved.0     --------------------------
	.section	.nv.shared.reserved.0,"aw",@nobits
	.weak		__nv_reservedSMEM_offset_0_alias
	.size		__nv_reservedSMEM_offset_0_alias, 0, 64
	.other		__nv_reservedSMEM_offset_0_alias,@"STO_CUDA_RESERVED_SHARED STV_DEFAULT"
__nv_reservedSMEM_offset_0_alias:
	.zero		0
	.zero		64


//--------------------- .nv.constant0._Z18deviceRenderKernelP10FramePixeliiPK11SceneObjecti12Illuminationd7Vector3S5_ --------------------------
	.section	.nv.constant0._Z18deviceRenderKernelP10FramePixeliiPK11SceneObjecti12Illuminationd7Vector3S5_,"a",@progbits
	.sectionflags	@""
	.align	4
.nv.constant0._Z18deviceRenderKernelP10FramePixeliiPK11SceneObjecti12Illuminationd7Vector3S5_:
	.zero		1040


//--------------------- SYMBOLS --------------------------

	.type		.nv.reservedSmem.offset0,@object
	.size		.nv.reservedSmem.offset0,0x4
